//
// Generated by NVIDIA NVVM Compiler
//
// Compiler Build ID: CL-36424714
// Cuda compilation tools, release 13.0, V13.0.88
// Based on NVVM 20.0.0
//

.version 9.0
.target sm_100
.address_size 64

	// .globl	_Z8distancePKiPfPKf
.func  (.param .b64 func_retval0) __internal_accurate_pow
(
	.param .b64 __internal_accurate_pow_param_0
)
;
.extern .shared .align 16 .b8 this_centroid[];
.extern .shared .align 16 .b8 local_centroids[];

.visible .entry _Z8distancePKiPfPKf(
	.param .u64 .ptr .align 1 _Z8distancePKiPfPKf_param_0,
	.param .u64 .ptr .align 1 _Z8distancePKiPfPKf_param_1,
	.param .u64 .ptr .align 1 _Z8distancePKiPfPKf_param_2
)
{
	.reg .pred 	%p<64>;
	.reg .b32 	%r<78>;
	.reg .b32 	%f<29>;
	.reg .b64 	%rd<11>;
	.reg .b64 	%fd<106>;

	ld.param.u64 	%rd4, [_Z8distancePKiPfPKf_param_0];
	ld.param.u64 	%rd5, [_Z8distancePKiPfPKf_param_1];
	ld.param.u64 	%rd6, [_Z8distancePKiPfPKf_param_2];
	cvta.to.global.u64 	%rd1, %rd6;
	mov.u32 	%r12, %ctaid.x;
	mov.u32 	%r13, %ntid.x;
	mov.u32 	%r14, %tid.x;
	mad.lo.s32 	%r1, %r12, %r13, %r14;
	setp.gt.u32 	%p2, %r1, 4999;
	@%p2 bra 	$L__BB0_32;
	cvta.to.global.u64 	%rd7, %rd4;
	mul.lo.s32 	%r15, %r1, 3;
	mov.f64 	%fd37, 0d4000000000000000;
	{
	.reg .b32 %temp; 
	mov.b64 	{%temp, %r2}, %fd37;
	}
	and.b32  	%r3, %r2, 2146435072;
	setp.eq.s32 	%p3, %r3, 1062207488;
	setp.lt.s32 	%p5, %r2, 0;
	selp.b32 	%r4, 0, 2146435072, %p5;
	and.b32  	%r16, %r2, 2147483647;
	setp.ne.s32 	%p6, %r16, 1071644672;
	and.pred  	%p1, %p3, %p6;
	or.b32  	%r5, %r4, -2147483648;
	mul.wide.u32 	%rd8, %r15, 4;
	add.s64 	%rd2, %rd7, %rd8;
	ld.global.u32 	%r17, [%rd2];
	cvt.rn.f32.s32 	%f11, %r17;
	ld.global.f32 	%f12, [%rd1];
	sub.f32 	%f1, %f11, %f12;
	cvt.f64.f32 	%fd1, %f1;
	{
	.reg .b32 %temp; 
	mov.b64 	{%temp, %r6}, %fd1;
	}
	abs.f64 	%fd2, %fd1;
	{ // callseq 0, 0
	.param .b64 param0;
	st.param.f64 	[param0], %fd2;
	.param .b64 retval0;
	call.uni (retval0), 
	__internal_accurate_pow, 
	(
	param0
	);
	ld.param.f64 	%fd38, [retval0];
	} // callseq 0
	setp.lt.s32 	%p7, %r6, 0;
	neg.f64 	%fd40, %fd38;
	selp.f64 	%fd41, %fd40, %fd38, %p3;
	selp.f64 	%fd42, %fd41, %fd38, %p7;
	setp.eq.f32 	%p8, %f1, 0f00000000;
	selp.b32 	%r18, %r6, 0, %p3;
	or.b32  	%r19, %r18, 2146435072;
	selp.b32 	%r20, %r19, %r18, %p5;
	mov.b32 	%r21, 0;
	mov.b64 	%fd43, {%r21, %r20};
	selp.f64 	%fd100, %fd43, %fd42, %p8;
	add.f64 	%fd44, %fd1, 0d4000000000000000;
	{
	.reg .b32 %temp; 
	mov.b64 	{%temp, %r22}, %fd44;
	}
	and.b32  	%r23, %r22, 2146435072;
	setp.ne.s32 	%p9, %r23, 2146435072;
	@%p9 bra 	$L__BB0_6;
	setp.num.f32 	%p10, %f1, %f1;
	@%p10 bra 	$L__BB0_4;
	mov.f64 	%fd45, 0d4000000000000000;
	add.rn.f64 	%fd100, %fd1, %fd45;
	bra.uni 	$L__BB0_6;
$L__BB0_4:
	setp.neu.f64 	%p11, %fd2, 0d7FF0000000000000;
	@%p11 bra 	$L__BB0_6;
	setp.lt.s32 	%p12, %r6, 0;
	selp.b32 	%r24, %r5, %r4, %p1;
	selp.b32 	%r25, %r24, %r4, %p12;
	mov.b32 	%r26, 0;
	mov.b64 	%fd100, {%r26, %r25};
$L__BB0_6:
	setp.lt.s32 	%p13, %r2, 0;
	setp.eq.s32 	%p14, %r3, 1062207488;
	setp.eq.f32 	%p16, %f1, 0f3F800000;
	add.f64 	%fd46, %fd100, 0d0000000000000000;
	cvt.rn.f32.f64 	%f13, %fd46;
	selp.f32 	%f2, 0f3F800000, %f13, %p16;
	ld.global.u32 	%r27, [%rd2+4];
	cvt.rn.f32.s32 	%f14, %r27;
	ld.global.f32 	%f15, [%rd1+4];
	sub.f32 	%f3, %f14, %f15;
	cvt.f64.f32 	%fd7, %f3;
	{
	.reg .b32 %temp; 
	mov.b64 	{%temp, %r7}, %fd7;
	}
	abs.f64 	%fd8, %fd7;
	{ // callseq 1, 0
	.param .b64 param0;
	st.param.f64 	[param0], %fd8;
	.param .b64 retval0;
	call.uni (retval0), 
	__internal_accurate_pow, 
	(
	param0
	);
	ld.param.f64 	%fd47, [retval0];
	} // callseq 1
	setp.lt.s32 	%p17, %r7, 0;
	neg.f64 	%fd49, %fd47;
	selp.f64 	%fd50, %fd49, %fd47, %p14;
	selp.f64 	%fd51, %fd50, %fd47, %p17;
	setp.eq.f32 	%p18, %f3, 0f00000000;
	selp.b32 	%r28, %r7, 0, %p14;
	or.b32  	%r29, %r28, 2146435072;
	selp.b32 	%r30, %r29, %r28, %p13;
	mov.b32 	%r31, 0;
	mov.b64 	%fd52, {%r31, %r30};
	selp.f64 	%fd101, %fd52, %fd51, %p18;
	add.f64 	%fd53, %fd7, 0d4000000000000000;
	{
	.reg .b32 %temp; 
	mov.b64 	{%temp, %r32}, %fd53;
	}
	and.b32  	%r33, %r32, 2146435072;
	setp.ne.s32 	%p19, %r33, 2146435072;
	@%p19 bra 	$L__BB0_11;
	setp.nan.f32 	%p20, %f3, %f3;
	@%p20 bra 	$L__BB0_10;
	setp.neu.f64 	%p21, %fd8, 0d7FF0000000000000;
	@%p21 bra 	$L__BB0_11;
	setp.lt.s32 	%p22, %r7, 0;
	selp.b32 	%r34, %r5, %r4, %p1;
	selp.b32 	%r35, %r34, %r4, %p22;
	mov.b32 	%r36, 0;
	mov.b64 	%fd101, {%r36, %r35};
	bra.uni 	$L__BB0_11;
$L__BB0_10:
	mov.f64 	%fd54, 0d4000000000000000;
	add.rn.f64 	%fd101, %fd7, %fd54;
$L__BB0_11:
	setp.lt.s32 	%p23, %r2, 0;
	setp.eq.s32 	%p24, %r3, 1062207488;
	setp.eq.f32 	%p26, %f3, 0f3F800000;
	selp.f64 	%fd55, 0d3FF0000000000000, %fd101, %p26;
	cvt.f64.f32 	%fd56, %f2;
	add.f64 	%fd57, %fd55, %fd56;
	cvt.rn.f32.f64 	%f4, %fd57;
	ld.global.u32 	%r37, [%rd2+8];
	cvt.rn.f32.s32 	%f16, %r37;
	ld.global.f32 	%f17, [%rd1+8];
	sub.f32 	%f5, %f16, %f17;
	cvt.f64.f32 	%fd13, %f5;
	{
	.reg .b32 %temp; 
	mov.b64 	{%temp, %r8}, %fd13;
	}
	abs.f64 	%fd14, %fd13;
	{ // callseq 2, 0
	.param .b64 param0;
	st.param.f64 	[param0], %fd14;
	.param .b64 retval0;
	call.uni (retval0), 
	__internal_accurate_pow, 
	(
	param0
	);
	ld.param.f64 	%fd58, [retval0];
	} // callseq 2
	setp.lt.s32 	%p27, %r8, 0;
	neg.f64 	%fd60, %fd58;
	selp.f64 	%fd61, %fd60, %fd58, %p24;
	selp.f64 	%fd62, %fd61, %fd58, %p27;
	setp.eq.f32 	%p28, %f5, 0f00000000;
	selp.b32 	%r38, %r8, 0, %p24;
	or.b32  	%r39, %r38, 2146435072;
	selp.b32 	%r40, %r39, %r38, %p23;
	mov.b32 	%r41, 0;
	mov.b64 	%fd63, {%r41, %r40};
	selp.f64 	%fd102, %fd63, %fd62, %p28;
	add.f64 	%fd64, %fd13, 0d4000000000000000;
	{
	.reg .b32 %temp; 
	mov.b64 	{%temp, %r42}, %fd64;
	}
	and.b32  	%r43, %r42, 2146435072;
	setp.ne.s32 	%p29, %r43, 2146435072;
	@%p29 bra 	$L__BB0_16;
	setp.nan.f32 	%p30, %f5, %f5;
	@%p30 bra 	$L__BB0_15;
	setp.neu.f64 	%p31, %fd14, 0d7FF0000000000000;
	@%p31 bra 	$L__BB0_16;
	setp.lt.s32 	%p32, %r8, 0;
	selp.b32 	%r44, %r5, %r4, %p1;
	selp.b32 	%r45, %r44, %r4, %p32;
	mov.b32 	%r46, 0;
	mov.b64 	%fd102, {%r46, %r45};
	bra.uni 	$L__BB0_16;
$L__BB0_15:
	mov.f64 	%fd65, 0d4000000000000000;
	add.rn.f64 	%fd102, %fd13, %fd65;
$L__BB0_16:
	setp.lt.s32 	%p33, %r2, 0;
	setp.eq.s32 	%p34, %r3, 1062207488;
	setp.eq.f32 	%p36, %f5, 0f3F800000;
	selp.f64 	%fd66, 0d3FF0000000000000, %fd102, %p36;
	cvt.f64.f32 	%fd67, %f4;
	add.f64 	%fd68, %fd66, %fd67;
	cvt.rn.f32.f64 	%f18, %fd68;
	sqrt.rn.f32 	%f19, %f18;
	shl.b32 	%r47, %r1, 1;
	cvta.to.global.u64 	%rd9, %rd5;
	mul.wide.u32 	%rd10, %r47, 4;
	add.s64 	%rd3, %rd9, %rd10;
	st.global.f32 	[%rd3], %f19;
	ld.global.u32 	%r48, [%rd2];
	cvt.rn.f32.s32 	%f20, %r48;
	ld.global.f32 	%f21, [%rd1+12];
	sub.f32 	%f6, %f20, %f21;
	cvt.f64.f32 	%fd19, %f6;
	{
	.reg .b32 %temp; 
	mov.b64 	{%temp, %r9}, %fd19;
	}
	abs.f64 	%fd20, %fd19;
	{ // callseq 3, 0
	.param .b64 param0;
	st.param.f64 	[param0], %fd20;
	.param .b64 retval0;
	call.uni (retval0), 
	__internal_accurate_pow, 
	(
	param0
	);
	ld.param.f64 	%fd69, [retval0];
	} // callseq 3
	setp.lt.s32 	%p37, %r9, 0;
	neg.f64 	%fd71, %fd69;
	selp.f64 	%fd72, %fd71, %fd69, %p34;
	selp.f64 	%fd73, %fd72, %fd69, %p37;
	setp.eq.f32 	%p38, %f6, 0f00000000;
	selp.b32 	%r49, %r9, 0, %p34;
	or.b32  	%r50, %r49, 2146435072;
	selp.b32 	%r51, %r50, %r49, %p33;
	mov.b32 	%r52, 0;
	mov.b64 	%fd74, {%r52, %r51};
	selp.f64 	%fd103, %fd74, %fd73, %p38;
	add.f64 	%fd75, %fd19, 0d4000000000000000;
	{
	.reg .b32 %temp; 
	mov.b64 	{%temp, %r53}, %fd75;
	}
	and.b32  	%r54, %r53, 2146435072;
	setp.ne.s32 	%p39, %r54, 2146435072;
	@%p39 bra 	$L__BB0_21;
	setp.nan.f32 	%p40, %f6, %f6;
	@%p40 bra 	$L__BB0_20;
	setp.neu.f64 	%p41, %fd20, 0d7FF0000000000000;
	@%p41 bra 	$L__BB0_21;
	setp.lt.s32 	%p42, %r9, 0;
	selp.b32 	%r55, %r5, %r4, %p1;
	selp.b32 	%r56, %r55, %r4, %p42;
	mov.b32 	%r57, 0;
	mov.b64 	%fd103, {%r57, %r56};
	bra.uni 	$L__BB0_21;
$L__BB0_20:
	mov.f64 	%fd76, 0d4000000000000000;
	add.rn.f64 	%fd103, %fd19, %fd76;
$L__BB0_21:
	setp.lt.s32 	%p43, %r2, 0;
	setp.eq.s32 	%p44, %r3, 1062207488;
	setp.eq.f32 	%p46, %f6, 0f3F800000;
	add.f64 	%fd77, %fd103, 0d0000000000000000;
	cvt.rn.f32.f64 	%f22, %fd77;
	selp.f32 	%f7, 0f3F800000, %f22, %p46;
	ld.global.u32 	%r58, [%rd2+4];
	cvt.rn.f32.s32 	%f23, %r58;
	ld.global.f32 	%f24, [%rd1+16];
	sub.f32 	%f8, %f23, %f24;
	cvt.f64.f32 	%fd25, %f8;
	{
	.reg .b32 %temp; 
	mov.b64 	{%temp, %r10}, %fd25;
	}
	abs.f64 	%fd26, %fd25;
	{ // callseq 4, 0
	.param .b64 param0;
	st.param.f64 	[param0], %fd26;
	.param .b64 retval0;
	call.uni (retval0), 
	__internal_accurate_pow, 
	(
	param0
	);
	ld.param.f64 	%fd78, [retval0];
	} // callseq 4
	setp.lt.s32 	%p47, %r10, 0;
	neg.f64 	%fd80, %fd78;
	selp.f64 	%fd81, %fd80, %fd78, %p44;
	selp.f64 	%fd82, %fd81, %fd78, %p47;
	setp.eq.f32 	%p48, %f8, 0f00000000;
	selp.b32 	%r59, %r10, 0, %p44;
	or.b32  	%r60, %r59, 2146435072;
	selp.b32 	%r61, %r60, %r59, %p43;
	mov.b32 	%r62, 0;
	mov.b64 	%fd83, {%r62, %r61};
	selp.f64 	%fd104, %fd83, %fd82, %p48;
	add.f64 	%fd84, %fd25, 0d4000000000000000;
	{
	.reg .b32 %temp; 
	mov.b64 	{%temp, %r63}, %fd84;
	}
	and.b32  	%r64, %r63, 2146435072;
	setp.ne.s32 	%p49, %r64, 2146435072;
	@%p49 bra 	$L__BB0_26;
	setp.nan.f32 	%p50, %f8, %f8;
	@%p50 bra 	$L__BB0_25;
	setp.neu.f64 	%p51, %fd26, 0d7FF0000000000000;
	@%p51 bra 	$L__BB0_26;
	setp.lt.s32 	%p52, %r10, 0;
	selp.b32 	%r65, %r5, %r4, %p1;
	selp.b32 	%r66, %r65, %r4, %p52;
	mov.b32 	%r67, 0;
	mov.b64 	%fd104, {%r67, %r66};
	bra.uni 	$L__BB0_26;
$L__BB0_25:
	mov.f64 	%fd85, 0d4000000000000000;
	add.rn.f64 	%fd104, %fd25, %fd85;
$L__BB0_26:
	setp.lt.s32 	%p53, %r2, 0;
	setp.eq.s32 	%p54, %r3, 1062207488;
	setp.eq.f32 	%p56, %f8, 0f3F800000;
	selp.f64 	%fd86, 0d3FF0000000000000, %fd104, %p56;
	cvt.f64.f32 	%fd87, %f7;
	add.f64 	%fd88, %fd86, %fd87;
	cvt.rn.f32.f64 	%f9, %fd88;
	ld.global.u32 	%r68, [%rd2+8];
	cvt.rn.f32.s32 	%f25, %r68;
	ld.global.f32 	%f26, [%rd1+20];
	sub.f32 	%f10, %f25, %f26;
	cvt.f64.f32 	%fd31, %f10;
	{
	.reg .b32 %temp; 
	mov.b64 	{%temp, %r11}, %fd31;
	}
	abs.f64 	%fd32, %fd31;
	{ // callseq 5, 0
	.param .b64 param0;
	st.param.f64 	[param0], %fd32;
	.param .b64 retval0;
	call.uni (retval0), 
	__internal_accurate_pow, 
	(
	param0
	);
	ld.param.f64 	%fd89, [retval0];
	} // callseq 5
	setp.lt.s32 	%p57, %r11, 0;
	neg.f64 	%fd91, %fd89;
	selp.f64 	%fd92, %fd91, %fd89, %p54;
	selp.f64 	%fd93, %fd92, %fd89, %p57;
	setp.eq.f32 	%p58, %f10, 0f00000000;
	selp.b32 	%r69, %r11, 0, %p54;
	or.b32  	%r70, %r69, 2146435072;
	selp.b32 	%r71, %r70, %r69, %p53;
	mov.b32 	%r72, 0;
	mov.b64 	%fd94, {%r72, %r71};
	selp.f64 	%fd105, %fd94, %fd93, %p58;
	add.f64 	%fd95, %fd31, 0d4000000000000000;
	{
	.reg .b32 %temp; 
	mov.b64 	{%temp, %r73}, %fd95;
	}
	and.b32  	%r74, %r73, 2146435072;
	setp.ne.s32 	%p59, %r74, 2146435072;
	@%p59 bra 	$L__BB0_31;
	setp.nan.f32 	%p60, %f10, %f10;
	@%p60 bra 	$L__BB0_30;
	setp.neu.f64 	%p61, %fd32, 0d7FF0000000000000;
	@%p61 bra 	$L__BB0_31;
	setp.lt.s32 	%p62, %r11, 0;
	selp.b32 	%r75, %r5, %r4, %p1;
	selp.b32 	%r76, %r75, %r4, %p62;
	mov.b32 	%r77, 0;
	mov.b64 	%fd105, {%r77, %r76};
	bra.uni 	$L__BB0_31;
$L__BB0_30:
	mov.f64 	%fd96, 0d4000000000000000;
	add.rn.f64 	%fd105, %fd31, %fd96;
$L__BB0_31:
	setp.eq.f32 	%p63, %f10, 0f3F800000;
	selp.f64 	%fd97, 0d3FF0000000000000, %fd105, %p63;
	cvt.f64.f32 	%fd98, %f9;
	add.f64 	%fd99, %fd97, %fd98;
	cvt.rn.f32.f64 	%f27, %fd99;
	sqrt.rn.f32 	%f28, %f27;
	st.global.f32 	[%rd3+4], %f28;
$L__BB0_32:
	ret;

}
	// .globl	_Z6assignPKfPi
.visible .entry _Z6assignPKfPi(
	.param .u64 .ptr .align 1 _Z6assignPKfPi_param_0,
	.param .u64 .ptr .align 1 _Z6assignPKfPi_param_1
)
{
	.reg .pred 	%p<4>;
	.reg .b32 	%r<8>;
	.reg .b32 	%f<4>;
	.reg .b64 	%rd<9>;

	ld.param.u64 	%rd1, [_Z6assignPKfPi_param_0];
	ld.param.u64 	%rd2, [_Z6assignPKfPi_param_1];
	mov.u32 	%r2, %ctaid.x;
	mov.u32 	%r3, %ntid.x;
	mov.u32 	%r4, %tid.x;
	mad.lo.s32 	%r1, %r2, %r3, %r4;
	setp.gt.u32 	%p1, %r1, 4999;
	@%p1 bra 	$L__BB1_2;
	cvta.to.global.u64 	%rd3, %rd2;
	cvta.to.global.u64 	%rd4, %rd1;
	shl.b32 	%r5, %r1, 1;
	mul.wide.u32 	%rd5, %r5, 4;
	add.s64 	%rd6, %rd4, %rd5;
	ld.global.f32 	%f1, [%rd6];
	setp.geu.f32 	%p2, %f1, 0f7F7FFFFF;
	selp.f32 	%f2, 0f7F7FFFFF, %f1, %p2;
	selp.s32 	%r6, -1, 0, %p2;
	ld.global.f32 	%f3, [%rd6+4];
	setp.lt.f32 	%p3, %f3, %f2;
	selp.b32 	%r7, 1, %r6, %p3;
	mul.wide.u32 	%rd7, %r1, 4;
	add.s64 	%rd8, %rd3, %rd7;
	st.global.u32 	[%rd8], %r7;
$L__BB1_2:
	ret;

}
	// .globl	_Z12newCentroidsPKiS0_Pf
.visible .entry _Z12newCentroidsPKiS0_Pf(
	.param .u64 .ptr .align 1 _Z12newCentroidsPKiS0_Pf_param_0,
	.param .u64 .ptr .align 1 _Z12newCentroidsPKiS0_Pf_param_1,
	.param .u64 .ptr .align 1 _Z12newCentroidsPKiS0_Pf_param_2
)
{
	.reg .pred 	%p<11>;
	.reg .b32 	%r<146>;
	.reg .b32 	%f<8>;
	.reg .b64 	%rd<17>;

	ld.param.u64 	%rd7, [_Z12newCentroidsPKiS0_Pf_param_0];
	ld.param.u64 	%rd8, [_Z12newCentroidsPKiS0_Pf_param_1];
	ld.param.u64 	%rd9, [_Z12newCentroidsPKiS0_Pf_param_2];
	mov.u32 	%r72, %ctaid.x;
	mov.u32 	%r73, %ntid.x;
	mov.u32 	%r74, %tid.x;
	mad.lo.s32 	%r1, %r72, %r73, %r74;
	setp.gt.u32 	%p1, %r1, 1;
	@%p1 bra 	$L__BB2_20;
	cvta.to.global.u64 	%rd10, %rd8;
	add.s64 	%rd16, %rd10, 16;
	cvta.to.global.u64 	%rd11, %rd7;
	add.s64 	%rd15, %rd11, 48;
	mov.b32 	%r114, 0;
	mov.u32 	%r115, %r114;
	mov.u32 	%r116, %r114;
	mov.u32 	%r112, %r114;
	mov.u32 	%r117, %r114;
$L__BB2_2:
	ld.global.u32 	%r76, [%rd16+-16];
	setp.ne.s32 	%p2, %r76, %r1;
	@%p2 bra 	$L__BB2_4;
	ld.global.u32 	%r77, [%rd15+-48];
	add.s32 	%r116, %r116, %r77;
	ld.global.u32 	%r78, [%rd15+-44];
	add.s32 	%r115, %r115, %r78;
	ld.global.u32 	%r79, [%rd15+-40];
	add.s32 	%r114, %r114, %r79;
	add.s32 	%r117, %r117, 1;
$L__BB2_4:
	ld.global.u32 	%r80, [%rd16+-12];
	setp.ne.s32 	%p3, %r80, %r1;
	@%p3 bra 	$L__BB2_6;
	ld.global.u32 	%r81, [%rd15+-36];
	add.s32 	%r116, %r116, %r81;
	ld.global.u32 	%r82, [%rd15+-32];
	add.s32 	%r115, %r115, %r82;
	ld.global.u32 	%r83, [%rd15+-28];
	add.s32 	%r114, %r114, %r83;
	add.s32 	%r117, %r117, 1;
$L__BB2_6:
	ld.global.u32 	%r84, [%rd16+-8];
	setp.ne.s32 	%p4, %r84, %r1;
	@%p4 bra 	$L__BB2_8;
	ld.global.u32 	%r85, [%rd15+-24];
	add.s32 	%r116, %r116, %r85;
	ld.global.u32 	%r86, [%rd15+-20];
	add.s32 	%r115, %r115, %r86;
	ld.global.u32 	%r87, [%rd15+-16];
	add.s32 	%r114, %r114, %r87;
	add.s32 	%r117, %r117, 1;
$L__BB2_8:
	ld.global.u32 	%r88, [%rd16+-4];
	setp.ne.s32 	%p5, %r88, %r1;
	@%p5 bra 	$L__BB2_10;
	ld.global.u32 	%r89, [%rd15+-12];
	add.s32 	%r116, %r116, %r89;
	ld.global.u32 	%r90, [%rd15+-8];
	add.s32 	%r115, %r115, %r90;
	ld.global.u32 	%r91, [%rd15+-4];
	add.s32 	%r114, %r114, %r91;
	add.s32 	%r117, %r117, 1;
$L__BB2_10:
	ld.global.u32 	%r92, [%rd16];
	setp.ne.s32 	%p6, %r92, %r1;
	@%p6 bra 	$L__BB2_12;
	ld.global.u32 	%r93, [%rd15];
	add.s32 	%r116, %r116, %r93;
	ld.global.u32 	%r94, [%rd15+4];
	add.s32 	%r115, %r115, %r94;
	ld.global.u32 	%r95, [%rd15+8];
	add.s32 	%r114, %r114, %r95;
	add.s32 	%r117, %r117, 1;
$L__BB2_12:
	ld.global.u32 	%r96, [%rd16+4];
	setp.ne.s32 	%p7, %r96, %r1;
	@%p7 bra 	$L__BB2_14;
	ld.global.u32 	%r97, [%rd15+12];
	add.s32 	%r116, %r116, %r97;
	ld.global.u32 	%r98, [%rd15+16];
	add.s32 	%r115, %r115, %r98;
	ld.global.u32 	%r99, [%rd15+20];
	add.s32 	%r114, %r114, %r99;
	add.s32 	%r117, %r117, 1;
$L__BB2_14:
	ld.global.u32 	%r100, [%rd16+8];
	setp.ne.s32 	%p8, %r100, %r1;
	@%p8 bra 	$L__BB2_16;
	ld.global.u32 	%r101, [%rd15+24];
	add.s32 	%r116, %r116, %r101;
	ld.global.u32 	%r102, [%rd15+28];
	add.s32 	%r115, %r115, %r102;
	ld.global.u32 	%r103, [%rd15+32];
	add.s32 	%r114, %r114, %r103;
	add.s32 	%r117, %r117, 1;
$L__BB2_16:
	ld.global.u32 	%r104, [%rd16+12];
	setp.ne.s32 	%p9, %r104, %r1;
	@%p9 bra 	$L__BB2_18;
	ld.global.u32 	%r105, [%rd15+36];
	add.s32 	%r116, %r116, %r105;
	ld.global.u32 	%r106, [%rd15+40];
	add.s32 	%r115, %r115, %r106;
	ld.global.u32 	%r107, [%rd15+44];
	add.s32 	%r114, %r114, %r107;
	add.s32 	%r117, %r117, 1;
$L__BB2_18:
	add.s32 	%r112, %r112, 8;
	add.s64 	%rd16, %rd16, 32;
	add.s64 	%rd15, %rd15, 96;
	setp.ne.s32 	%p10, %r112, 5000;
	@%p10 bra 	$L__BB2_2;
	mul.lo.s32 	%r108, %r1, 3;
	cvt.rn.f32.s32 	%f1, %r117;
	cvt.rn.f32.s32 	%f2, %r116;
	div.rn.f32 	%f3, %f2, %f1;
	cvta.to.global.u64 	%rd12, %rd9;
	mul.wide.u32 	%rd13, %r108, 4;
	add.s64 	%rd14, %rd12, %rd13;
	st.global.f32 	[%rd14], %f3;
	cvt.rn.f32.s32 	%f4, %r115;
	div.rn.f32 	%f5, %f4, %f1;
	st.global.f32 	[%rd14+4], %f5;
	cvt.rn.f32.s32 	%f6, %r114;
	div.rn.f32 	%f7, %f6, %f1;
	st.global.f32 	[%rd14+8], %f7;
$L__BB2_20:
	ret;

}
	// .globl	_Z14move_centroidsPfS_S_
.visible .entry _Z14move_centroidsPfS_S_(
	.param .u64 .ptr .align 1 _Z14move_centroidsPfS_S__param_0,
	.param .u64 .ptr .align 1 _Z14move_centroidsPfS_S__param_1,
	.param .u64 .ptr .align 1 _Z14move_centroidsPfS_S__param_2
)
{
	.reg .pred 	%p<5>;
	.reg .b32 	%r<19>;
	.reg .b32 	%f<19>;
	.reg .b64 	%rd<13>;

	ld.param.u64 	%rd4, [_Z14move_centroidsPfS_S__param_0];
	ld.param.u64 	%rd5, [_Z14move_centroidsPfS_S__param_1];
	ld.param.u64 	%rd6, [_Z14move_centroidsPfS_S__param_2];
	cvta.to.global.u64 	%rd1, %rd5;
	mov.u32 	%r1, %tid.x;
	mov.u32 	%r18, %ntid.x;
	mov.u32 	%r8, %ctaid.x;
	mad.lo.s32 	%r9, %r18, %r8, %r1;
	mov.u32 	%r10, this_centroid;
	mad.lo.s32 	%r3, %r18, 12, %r10;
	mul.lo.s32 	%r11, %r9, 3;
	cvta.to.global.u64 	%rd7, %rd6;
	mul.wide.s32 	%rd8, %r11, 4;
	add.s64 	%rd2, %rd1, %rd8;
	ld.global.f32 	%f1, [%rd2];
	mad.lo.s32 	%r4, %r1, 12, %r10;
	st.shared.f32 	[%r4], %f1;
	ld.global.f32 	%f2, [%rd2+4];
	st.shared.f32 	[%r4+4], %f2;
	ld.global.f32 	%f3, [%rd2+8];
	st.shared.f32 	[%r4+8], %f3;
	mul.wide.s32 	%rd9, %r9, 4;
	add.s64 	%rd3, %rd7, %rd9;
	ld.global.f32 	%f4, [%rd3];
	shl.b32 	%r12, %r1, 2;
	add.s32 	%r5, %r3, %r12;
	st.shared.f32 	[%r5], %f4;
	bar.sync 	0;
	setp.lt.u32 	%p1, %r18, 2;
	@%p1 bra 	$L__BB3_4;
$L__BB3_1:
	shr.u32 	%r7, %r18, 1;
	setp.ge.u32 	%p2, %r1, %r7;
	@%p2 bra 	$L__BB3_3;
	add.s32 	%r13, %r7, %r1;
	mul.lo.s32 	%r14, %r13, 3;
	mul.wide.u32 	%rd10, %r14, 4;
	add.s64 	%rd11, %rd1, %rd10;
	ld.global.f32 	%f5, [%rd11];
	st.shared.f32 	[%r4], %f5;
	ld.global.f32 	%f6, [%rd11+4];
	st.shared.f32 	[%r4+4], %f6;
	ld.global.f32 	%f7, [%rd11+8];
	st.shared.f32 	[%r4+8], %f7;
	shl.b32 	%r15, %r7, 2;
	add.s32 	%r16, %r5, %r15;
	ld.shared.f32 	%f8, [%r16];
	ld.shared.f32 	%f9, [%r5];
	add.f32 	%f10, %f8, %f9;
	st.shared.f32 	[%r5], %f10;
$L__BB3_3:
	bar.sync 	0;
	setp.gt.u32 	%p3, %r18, 3;
	mov.u32 	%r18, %r7;
	@%p3 bra 	$L__BB3_1;
$L__BB3_4:
	setp.ne.s32 	%p4, %r1, 0;
	@%p4 bra 	$L__BB3_6;
	cvta.to.global.u64 	%rd12, %rd4;
	ld.shared.f32 	%f11, [%r3];
	.pragma "used_bytes_mask 4095";
	ld.shared.v4.f32 	{%f12, %f13, %f14, %f15}, [this_centroid];
	div.rn.f32 	%f16, %f12, %f11;
	st.global.f32 	[%rd12], %f16;
	div.rn.f32 	%f17, %f13, %f11;
	st.global.f32 	[%rd12+4], %f17;
	div.rn.f32 	%f18, %f14, %f11;
	st.global.f32 	[%rd12+8], %f18;
$L__BB3_6:
	bar.sync 	0;
	mov.b32 	%r17, 0;
	st.global.u32 	[%rd2], %r17;
	st.global.u32 	[%rd2+4], %r17;
	st.global.u32 	[%rd2+8], %r17;
	st.global.u32 	[%rd3], %r17;
	ret;

}
	// .globl	_Z21distances_calculationPKiPKfPfS3_
.visible .entry _Z21distances_calculationPKiPKfPfS3_(
	.param .u64 .ptr .align 1 _Z21distances_calculationPKiPKfPfS3__param_0,
	.param .u64 .ptr .align 1 _Z21distances_calculationPKiPKfPfS3__param_1,
	.param .u64 .ptr .align 1 _Z21distances_calculationPKiPKfPfS3__param_2,
	.param .u64 .ptr .align 1 _Z21distances_calculationPKiPKfPfS3__param_3
)
{
	.reg .pred 	%p<19>;
	.reg .b32 	%r<45>;
	.reg .b32 	%f<55>;
	.reg .b64 	%rd<21>;

	ld.param.u64 	%rd3, [_Z21distances_calculationPKiPKfPfS3__param_0];
	ld.param.u64 	%rd4, [_Z21distances_calculationPKiPKfPfS3__param_1];
	ld.param.u64 	%rd5, [_Z21distances_calculationPKiPKfPfS3__param_2];
	ld.param.u64 	%rd6, [_Z21distances_calculationPKiPKfPfS3__param_3];
	cvta.to.global.u64 	%rd1, %rd5;
	cvta.to.global.u64 	%rd2, %rd6;
	mov.u32 	%r1, %ctaid.x;
	mov.u32 	%r44, %ntid.x;
	mov.u32 	%r3, %tid.x;
	mad.lo.s32 	%r4, %r1, %r44, %r3;
	setp.gt.s32 	%p1, %r4, 4999;
	@%p1 bra 	$L__BB4_19;
	cvta.to.global.u64 	%rd7, %rd3;
	mul.lo.s32 	%r17, %r4, 3;
	mul.wide.s32 	%rd8, %r17, 4;
	add.s64 	%rd9, %rd7, %rd8;
	ld.global.u32 	%r5, [%rd9+8];
	setp.gt.u32 	%p2, %r3, 1;
	@%p2 bra 	$L__BB4_3;
	shl.b32 	%r18, %r3, 1;
	cvta.to.global.u64 	%rd10, %rd4;
	mul.wide.u32 	%rd11, %r18, 4;
	add.s64 	%rd12, %rd10, %rd11;
	ld.global.f32 	%f2, [%rd12];
	shl.b32 	%r19, %r3, 3;
	mov.u32 	%r20, local_centroids;
	add.s32 	%r21, %r20, %r19;
	ld.global.f32 	%f3, [%rd12+4];
	st.shared.v2.f32 	[%r21], {%f2, %f3};
	ld.global.f32 	%f4, [%rd12+8];
	st.shared.f32 	[%r21+8], %f4;
$L__BB4_3:
	setp.gt.s32 	%p3, %r4, 4999;
	bar.sync 	0;
	mov.b32 	%r42, 0;
	@%p3 bra 	$L__BB4_5;
	cvt.rn.f32.s32 	%f5, %r5;
	ld.shared.f32 	%f6, [local_centroids+8];
	sub.f32 	%f7, %f5, %f6;
	fma.rn.f32 	%f8, %f7, %f7, 0f00000000;
	fma.rn.f32 	%f9, %f7, %f7, %f8;
	fma.rn.f32 	%f10, %f7, %f7, %f9;
	min.f32 	%f11, %f10, 0f7F800000;
	ld.shared.f32 	%f12, [local_centroids+20];
	sub.f32 	%f13, %f5, %f12;
	fma.rn.f32 	%f14, %f13, %f13, 0f00000000;
	fma.rn.f32 	%f15, %f13, %f13, %f14;
	fma.rn.f32 	%f16, %f13, %f13, %f15;
	setp.lt.f32 	%p4, %f16, %f11;
	selp.u32 	%r42, 1, 0, %p4;
$L__BB4_5:
	setp.lt.s32 	%p5, %r4, 5000;
	bar.sync 	0;
	cvt.rn.f32.s32 	%f1, %r5;
	setp.lt.u32 	%p6, %r44, 2;
	mul.lo.s32 	%r8, %r1, 3;
	setp.eq.s32 	%p7, %r42, 0;
	and.pred  	%p8, %p5, %p7;
	selp.f32 	%f17, %f1, 0f00000000, %p8;
	shl.b32 	%r24, %r3, 2;
	mov.u32 	%r25, local_centroids;
	add.s32 	%r26, %r25, %r24;
	add.s32 	%r9, %r26, 24;
	st.shared.f32 	[%r26+24], %f17;
	shl.b32 	%r10, %r44, 2;
	add.s32 	%r11, %r9, %r10;
	st.shared.f32 	[%r11], %f17;
	add.s32 	%r12, %r11, %r10;
	st.shared.f32 	[%r12], %f17;
	selp.u32 	%r27, 1, 0, %p8;
	cvt.rn.f32.u32 	%f18, %r27;
	st.shared.f32 	[local_centroids+40], %f18;
	bar.sync 	0;
	@%p6 bra 	$L__BB4_10;
	mov.u32 	%r43, %r44;
$L__BB4_7:
	shr.u32 	%r14, %r43, 1;
	setp.ge.u32 	%p9, %r3, %r14;
	@%p9 bra 	$L__BB4_9;
	shl.b32 	%r28, %r14, 2;
	add.s32 	%r29, %r9, %r28;
	ld.shared.f32 	%f19, [%r29];
	ld.shared.f32 	%f20, [%r9];
	add.f32 	%f21, %f19, %f20;
	st.shared.f32 	[%r9], %f21;
	add.s32 	%r30, %r29, %r10;
	ld.shared.f32 	%f22, [%r30];
	ld.shared.f32 	%f23, [%r11];
	add.f32 	%f24, %f22, %f23;
	st.shared.f32 	[%r11], %f24;
	add.s32 	%r31, %r30, %r10;
	ld.shared.f32 	%f25, [%r31];
	ld.shared.f32 	%f26, [%r12];
	add.f32 	%f27, %f25, %f26;
	st.shared.f32 	[%r12], %f27;
$L__BB4_9:
	bar.sync 	0;
	setp.gt.u32 	%p10, %r43, 3;
	mov.u32 	%r43, %r14;
	@%p10 bra 	$L__BB4_7;
$L__BB4_10:
	setp.ne.s32 	%p11, %r3, 0;
	@%p11 bra 	$L__BB4_12;
	mul.wide.u32 	%rd13, %r8, 4;
	add.s64 	%rd14, %rd1, %rd13;
	ld.global.f32 	%f28, [%rd14];
	ld.shared.f32 	%f29, [local_centroids+24];
	add.f32 	%f30, %f29, %f28;
	ld.shared.f32 	%f31, [%r11];
	add.f32 	%f32, %f31, %f30;
	ld.shared.f32 	%f33, [%r12];
	add.f32 	%f34, %f33, %f32;
	st.global.f32 	[%rd14], %f34;
	ld.shared.f32 	%f35, [local_centroids+40];
	mul.wide.u32 	%rd15, %r1, 4;
	add.s64 	%rd16, %rd2, %rd15;
	st.global.f32 	[%rd16], %f35;
$L__BB4_12:
	setp.lt.u32 	%p12, %r44, 2;
	setp.lt.s32 	%p13, %r4, 5000;
	bar.sync 	0;
	setp.ne.s32 	%p14, %r42, 0;
	and.pred  	%p15, %p13, %p14;
	selp.f32 	%f36, %f1, 0f00000000, %p15;
	st.shared.f32 	[%r9], %f36;
	st.shared.f32 	[%r11], %f36;
	st.shared.f32 	[%r12], %f36;
	selp.u32 	%r33, 1, 0, %p15;
	cvt.rn.f32.u32 	%f37, %r33;
	st.shared.f32 	[local_centroids+40], %f37;
	bar.sync 	0;
	@%p12 bra 	$L__BB4_16;
$L__BB4_13:
	shr.u32 	%r16, %r44, 1;
	setp.ge.u32 	%p16, %r3, %r16;
	@%p16 bra 	$L__BB4_15;
	shl.b32 	%r34, %r16, 2;
	add.s32 	%r35, %r9, %r34;
	ld.shared.f32 	%f38, [%r35];
	ld.shared.f32 	%f39, [%r9];
	add.f32 	%f40, %f38, %f39;
	st.shared.f32 	[%r9], %f40;
	add.s32 	%r36, %r35, %r10;
	ld.shared.f32 	%f41, [%r36];
	ld.shared.f32 	%f42, [%r11];
	add.f32 	%f43, %f41, %f42;
	st.shared.f32 	[%r11], %f43;
	add.s32 	%r37, %r36, %r10;
	ld.shared.f32 	%f44, [%r37];
	ld.shared.f32 	%f45, [%r12];
	add.f32 	%f46, %f44, %f45;
	st.shared.f32 	[%r12], %f46;
$L__BB4_15:
	bar.sync 	0;
	setp.gt.u32 	%p17, %r44, 3;
	mov.u32 	%r44, %r16;
	@%p17 bra 	$L__BB4_13;
$L__BB4_16:
	setp.ne.s32 	%p18, %r3, 0;
	@%p18 bra 	$L__BB4_18;
	mov.u32 	%r38, %nctaid.x;
	add.s32 	%r39, %r38, %r8;
	mul.wide.u32 	%rd17, %r39, 4;
	add.s64 	%rd18, %rd1, %rd17;
	ld.global.f32 	%f47, [%rd18];
	ld.shared.f32 	%f48, [local_centroids+24];
	add.f32 	%f49, %f48, %f47;
	ld.shared.f32 	%f50, [%r11];
	add.f32 	%f51, %f50, %f49;
	ld.shared.f32 	%f52, [%r12];
	add.f32 	%f53, %f52, %f51;
	st.global.f32 	[%rd18], %f53;
	ld.shared.f32 	%f54, [local_centroids+40];
	shl.b32 	%r40, %r1, 1;
	sub.s32 	%r41, %r39, %r40;
	mul.wide.u32 	%rd19, %r41, 4;
	add.s64 	%rd20, %rd2, %rd19;
	st.global.f32 	[%rd20], %f54;
$L__BB4_18:
	bar.sync 	0;
$L__BB4_19:
	ret;

}
.func  (.param .b64 func_retval0) __internal_accurate_pow(
	.param .b64 __internal_accurate_pow_param_0
)
{
	.reg .pred 	%p<8>;
	.reg .b32 	%r<49>;
	.reg .b32 	%f<3>;
	.reg .b64 	%fd<109>;

	ld.param.f64 	%fd10, [__internal_accurate_pow_param_0];
	{
	.reg .b32 %temp; 
	mov.b64 	{%temp, %r46}, %fd10;
	}
	{
	.reg .b32 %temp; 
	mov.b64 	{%r45, %temp}, %fd10;
	}
	shr.u32 	%r47, %r46, 20;
	setp.gt.u32 	%p1, %r46, 1048575;
	@%p1 bra 	$L__BB5_2;
	mul.f64 	%fd11, %fd10, 0d4350000000000000;
	{
	.reg .b32 %temp; 
	mov.b64 	{%temp, %r46}, %fd11;
	}
	{
	.reg .b32 %temp; 
	mov.b64 	{%r45, %temp}, %fd11;
	}
	shr.u32 	%r16, %r46, 20;
	add.s32 	%r47, %r16, -54;
$L__BB5_2:
	add.s32 	%r48, %r47, -1023;
	and.b32  	%r17, %r46, -2146435073;
	or.b32  	%r18, %r17, 1072693248;
	mov.b64 	%fd107, {%r45, %r18};
	setp.lt.u32 	%p2, %r18, 1073127583;
	@%p2 bra 	$L__BB5_4;
	{
	.reg .b32 %temp; 
	mov.b64 	{%r19, %temp}, %fd107;
	}
	{
	.reg .b32 %temp; 
	mov.b64 	{%temp, %r20}, %fd107;
	}
	add.s32 	%r21, %r20, -1048576;
	mov.b64 	%fd107, {%r19, %r21};
	add.s32 	%r48, %r47, -1022;
$L__BB5_4:
	add.f64 	%fd12, %fd107, 0dBFF0000000000000;
	add.f64 	%fd13, %fd107, 0d3FF0000000000000;
	rcp.approx.ftz.f64 	%fd14, %fd13;
	neg.f64 	%fd15, %fd13;
	fma.rn.f64 	%fd16, %fd15, %fd14, 0d3FF0000000000000;
	fma.rn.f64 	%fd17, %fd16, %fd16, %fd16;
	fma.rn.f64 	%fd18, %fd17, %fd14, %fd14;
	mul.f64 	%fd19, %fd12, %fd18;
	fma.rn.f64 	%fd20, %fd12, %fd18, %fd19;
	mul.f64 	%fd21, %fd20, %fd20;
	fma.rn.f64 	%fd22, %fd21, 0d3EB0F5FF7D2CAFE2, 0d3ED0F5D241AD3B5A;
	fma.rn.f64 	%fd23, %fd22, %fd21, 0d3EF3B20A75488A3F;
	fma.rn.f64 	%fd24, %fd23, %fd21, 0d3F1745CDE4FAECD5;
	fma.rn.f64 	%fd25, %fd24, %fd21, 0d3F3C71C7258A578B;
	fma.rn.f64 	%fd26, %fd25, %fd21, 0d3F6249249242B910;
	fma.rn.f64 	%fd27, %fd26, %fd21, 0d3F89999999999DFB;
	sub.f64 	%fd28, %fd12, %fd20;
	add.f64 	%fd29, %fd28, %fd28;
	neg.f64 	%fd30, %fd20;
	fma.rn.f64 	%fd31, %fd30, %fd12, %fd29;
	mul.f64 	%fd32, %fd18, %fd31;
	fma.rn.f64 	%fd33, %fd21, %fd27, 0d3FB5555555555555;
	mov.f64 	%fd34, 0d3FB5555555555555;
	sub.f64 	%fd35, %fd34, %fd33;
	fma.rn.f64 	%fd36, %fd21, %fd27, %fd35;
	add.f64 	%fd37, %fd36, 0dBC46A4CB00B9E7B0;
	add.f64 	%fd38, %fd33, %fd37;
	sub.f64 	%fd39, %fd33, %fd38;
	add.f64 	%fd40, %fd37, %fd39;
	mul.rn.f64 	%fd41, %fd20, %fd20;
	neg.f64 	%fd42, %fd41;
	fma.rn.f64 	%fd43, %fd20, %fd20, %fd42;
	{
	.reg .b32 %temp; 
	mov.b64 	{%r22, %temp}, %fd32;
	}
	{
	.reg .b32 %temp; 
	mov.b64 	{%temp, %r23}, %fd32;
	}
	add.s32 	%r24, %r23, 1048576;
	mov.b64 	%fd44, {%r22, %r24};
	fma.rn.f64 	%fd45, %fd20, %fd44, %fd43;
	mul.rn.f64 	%fd46, %fd41, %fd20;
	neg.f64 	%fd47, %fd46;
	fma.rn.f64 	%fd48, %fd41, %fd20, %fd47;
	fma.rn.f64 	%fd49, %fd41, %fd32, %fd48;
	fma.rn.f64 	%fd50, %fd45, %fd20, %fd49;
	mul.rn.f64 	%fd51, %fd38, %fd46;
	neg.f64 	%fd52, %fd51;
	fma.rn.f64 	%fd53, %fd38, %fd46, %fd52;
	fma.rn.f64 	%fd54, %fd38, %fd50, %fd53;
	fma.rn.f64 	%fd55, %fd40, %fd46, %fd54;
	add.f64 	%fd56, %fd51, %fd55;
	sub.f64 	%fd57, %fd51, %fd56;
	add.f64 	%fd58, %fd55, %fd57;
	add.f64 	%fd59, %fd20, %fd56;
	sub.f64 	%fd60, %fd20, %fd59;
	add.f64 	%fd61, %fd56, %fd60;
	add.f64 	%fd62, %fd58, %fd61;
	add.f64 	%fd63, %fd32, %fd62;
	add.f64 	%fd64, %fd59, %fd63;
	sub.f64 	%fd65, %fd59, %fd64;
	add.f64 	%fd66, %fd63, %fd65;
	xor.b32  	%r25, %r48, -2147483648;
	mov.b32 	%r26, 1127219200;
	mov.b64 	%fd67, {%r25, %r26};
	mov.b32 	%r27, -2147483648;
	mov.b64 	%fd68, {%r27, %r26};
	sub.f64 	%fd69, %fd67, %fd68;
	fma.rn.f64 	%fd70, %fd69, 0d3FE62E42FEFA39EF, %fd64;
	fma.rn.f64 	%fd71, %fd69, 0dBFE62E42FEFA39EF, %fd70;
	sub.f64 	%fd72, %fd71, %fd64;
	sub.f64 	%fd73, %fd66, %fd72;
	fma.rn.f64 	%fd74, %fd69, 0d3C7ABC9E3B39803F, %fd73;
	add.f64 	%fd75, %fd70, %fd74;
	sub.f64 	%fd76, %fd70, %fd75;
	add.f64 	%fd77, %fd74, %fd76;
	mov.f64 	%fd78, 0d4000000000000000;
	{
	.reg .b32 %temp; 
	mov.b64 	{%temp, %r28}, %fd78;
	}
	{
	.reg .b32 %temp; 
	mov.b64 	{%r29, %temp}, %fd78;
	}
	shl.b32 	%r30, %r28, 1;
	setp.gt.u32 	%p3, %r30, -33554433;
	and.b32  	%r31, %r28, -15728641;
	selp.b32 	%r32, %r31, %r28, %p3;
	mov.b64 	%fd79, {%r29, %r32};
	mul.rn.f64 	%fd80, %fd75, %fd79;
	neg.f64 	%fd81, %fd80;
	fma.rn.f64 	%fd82, %fd75, %fd79, %fd81;
	fma.rn.f64 	%fd83, %fd77, %fd79, %fd82;
	add.f64 	%fd4, %fd80, %fd83;
	sub.f64 	%fd84, %fd80, %fd4;
	add.f64 	%fd5, %fd83, %fd84;
	fma.rn.f64 	%fd85, %fd4, 0d3FF71547652B82FE, 0d4338000000000000;
	{
	.reg .b32 %temp; 
	mov.b64 	{%r13, %temp}, %fd85;
	}
	mov.f64 	%fd86, 0dC338000000000000;
	add.rn.f64 	%fd87, %fd85, %fd86;
	fma.rn.f64 	%fd88, %fd87, 0dBFE62E42FEFA39EF, %fd4;
	fma.rn.f64 	%fd89, %fd87, 0dBC7ABC9E3B39803F, %fd88;
	fma.rn.f64 	%fd90, %fd89, 0d3E5ADE1569CE2BDF, 0d3E928AF3FCA213EA;
	fma.rn.f64 	%fd91, %fd90, %fd89, 0d3EC71DEE62401315;
	fma.rn.f64 	%fd92, %fd91, %fd89, 0d3EFA01997C89EB71;
	fma.rn.f64 	%fd93, %fd92, %fd89, 0d3F2A01A014761F65;
	fma.rn.f64 	%fd94, %fd93, %fd89, 0d3F56C16C1852B7AF;
	fma.rn.f64 	%fd95, %fd94, %fd89, 0d3F81111111122322;
	fma.rn.f64 	%fd96, %fd95, %fd89, 0d3FA55555555502A1;
	fma.rn.f64 	%fd97, %fd96, %fd89, 0d3FC5555555555511;
	fma.rn.f64 	%fd98, %fd97, %fd89, 0d3FE000000000000B;
	fma.rn.f64 	%fd99, %fd98, %fd89, 0d3FF0000000000000;
	fma.rn.f64 	%fd100, %fd99, %fd89, 0d3FF0000000000000;
	{
	.reg .b32 %temp; 
	mov.b64 	{%r14, %temp}, %fd100;
	}
	{
	.reg .b32 %temp; 
	mov.b64 	{%temp, %r15}, %fd100;
	}
	shl.b32 	%r33, %r13, 20;
	add.s32 	%r34, %r33, %r15;
	mov.b64 	%fd108, {%r14, %r34};
	{
	.reg .b32 %temp; 
	mov.b64 	{%temp, %r35}, %fd4;
	}
	mov.b32 	%f2, %r35;
	abs.f32 	%f1, %f2;
	setp.lt.f32 	%p4, %f1, 0f4086232B;
	@%p4 bra 	$L__BB5_7;
	setp.lt.f64 	%p5, %fd4, 0d0000000000000000;
	add.f64 	%fd101, %fd4, 0d7FF0000000000000;
	selp.f64 	%fd108, 0d0000000000000000, %fd101, %p5;
	setp.geu.f32 	%p6, %f1, 0f40874800;
	@%p6 bra 	$L__BB5_7;
	shr.u32 	%r36, %r13, 31;
	add.s32 	%r37, %r13, %r36;
	shr.s32 	%r38, %r37, 1;
	shl.b32 	%r39, %r38, 20;
	add.s32 	%r40, %r15, %r39;
	mov.b64 	%fd102, {%r14, %r40};
	sub.s32 	%r41, %r13, %r38;
	shl.b32 	%r42, %r41, 20;
	add.s32 	%r43, %r42, 1072693248;
	mov.b32 	%r44, 0;
	mov.b64 	%fd103, {%r44, %r43};
	mul.f64 	%fd108, %fd103, %fd102;
$L__BB5_7:
	abs.f64 	%fd104, %fd108;
	setp.eq.f64 	%p7, %fd104, 0d7FF0000000000000;
	fma.rn.f64 	%fd105, %fd108, %fd5, %fd108;
	selp.f64 	%fd106, %fd108, %fd105, %p7;
	st.param.f64 	[func_retval0], %fd106;
	ret;

}


// ===== COMPILED SASS (sm_100) =====

	.target	sm_100

	.elftype	@"ET_EXEC"


//--------------------- .note.nv.tkinfo           --------------------------
	.section	.note.nv.tkinfo,"",@"SHT_NOTE"
	.sectionflags	@"SHF_NOTE_NV_TKINFO"
	.tkinfo
        /*0018*/ 	.word	0x00000002
        /*0030*/ 	.string	""
        /*0030*/ 	.string	"ptxas"
        /*0030*/ 	.string	"Cuda compilation tools, release 13.0, V13.0.88"
        /*0030*/ 	.string	"Build cuda_13.0.r13.0/compiler.36424714_0"
        /*0030*/ 	.string	"-arch sm_100 -m 64 "



//--------------------- .note.nv.cuinfo           --------------------------
	.section	.note.nv.cuinfo,"",@"SHT_NOTE"
	.sectionflags	@"SHF_NOTE_NV_CUINFO"
        /*0018*/ 	.short	0x0002
        /*001a*/ 	.short	0x0064
        /*001c*/ 	.short	0x0082
	.zero		2


//--------------------- .nv.info                  --------------------------
	.section	.nv.info,"",@"SHT_CUDA_INFO"
	.align	4


	//----- nvinfo : EIATTR_REGCOUNT
	.align		4
        /*0000*/ 	.byte	0x04, 0x2f
        /*0002*/ 	.short	(.L_1 - .L_0)
	.align		4
.L_0:
        /*0004*/ 	.word	index@(_Z8distancePKiPfPKf)
        /*0008*/ 	.word	0x00000020


	//----- nvinfo : EIATTR_FRAME_SIZE
	.align		4
.L_1:
        /*000c*/ 	.byte	0x04, 0x11
        /*000e*/ 	.short	(.L_3 - .L_2)
	.align		4
.L_2:
        /*0010*/ 	.word	index@($_Z8distancePKiPfPKf$__internal_accurate_pow)
        /*0014*/ 	.word	0x00000000


	//----- nvinfo : EIATTR_FRAME_SIZE
	.align		4
.L_3:
        /*0018*/ 	.byte	0x04, 0x11
        /*001a*/ 	.short	(.L_5 - .L_4)
	.align		4
.L_4:
        /*001c*/ 	.word	index@($__internal_2_$__cuda_sm20_sqrt_rn_f32_slowpath)
        /*0020*/ 	.word	0x00000000


	//----- nvinfo : EIATTR_FRAME_SIZE
	.align		4
.L_5:
        /*0024*/ 	.byte	0x04, 0x11
        /*0026*/ 	.short	(.L_7 - .L_6)
	.align		4
.L_6:
        /*0028*/ 	.word	index@(_Z8distancePKiPfPKf)
        /*002c*/ 	.word	0x00000000


	//----- nvinfo : EIATTR_REGCOUNT
	.align		4
.L_7:
        /*0030*/ 	.byte	0x04, 0x2f
        /*0032*/ 	.short	(.L_9 - .L_8)
	.align		4
.L_8:
        /*0034*/ 	.word	index@(_Z6assignPKfPi)
        /*0038*/ 	.word	0x0000000c


	//----- nvinfo : EIATTR_FRAME_SIZE
	.align		4
.L_9:
        /*003c*/ 	.byte	0x04, 0x11
        /*003e*/ 	.short	(.L_11 - .L_10)
	.align		4
.L_10:
        /*0040*/ 	.word	index@(_Z6assignPKfPi)
        /*0044*/ 	.word	0x00000000


	//----- nvinfo : EIATTR_REGCOUNT
	.align		4
.L_11:
        /*0048*/ 	.byte	0x04, 0x2f
        /*004a*/ 	.short	(.L_13 - .L_12)
	.align		4
.L_12:
        /*004c*/ 	.word	index@(_Z12newCentroidsPKiS0_Pf)
        /*0050*/ 	.word	0x00000020


	//----- nvinfo : EIATTR_FRAME_SIZE
	.align		4
.L_13:
        /*0054*/ 	.byte	0x04, 0x11
        /*0056*/ 	.short	(.L_15 - .L_14)
	.align		4
.L_14:
        /*0058*/ 	.word	index@($__internal_1_$__cuda_sm3x_div_rn_noftz_f32_slowpath)
        /*005c*/ 	.word	0x00000000


	//----- nvinfo : EIATTR_FRAME_SIZE
	.align		4
.L_15:
        /*0060*/ 	.byte	0x04, 0x11
        /*0062*/ 	.short	(.L_17 - .L_16)
	.align		4
.L_16:
        /*0064*/ 	.word	index@(_Z12newCentroidsPKiS0_Pf)
        /*0068*/ 	.word	0x00000000


	//----- nvinfo : EIATTR_REGCOUNT
	.align		4
.L_17:
        /*006c*/ 	.byte	0x04, 0x2f
        /*006e*/ 	.short	(.L_19 - .L_18)
	.align		4
.L_18:
        /*0070*/ 	.word	index@(_Z14move_centroidsPfS_S_)
        /*0074*/ 	.word	0x00000017


	//----- nvinfo : EIATTR_FRAME_SIZE
	.align		4
.L_19:
        /*0078*/ 	.byte	0x04, 0x11
        /*007a*/ 	.short	(.L_21 - .L_20)
	.align		4
.L_20:
        /*007c*/ 	.word	index@($__internal_0_$__cuda_sm3x_div_rn_noftz_f32_slowpath)
        /*0080*/ 	.word	0x00000000


	//----- nvinfo : EIATTR_FRAME_SIZE
	.align		4
.L_21:
        /*0084*/ 	.byte	0x04, 0x11
        /*0086*/ 	.short	(.L_23 - .L_22)
	.align		4
.L_22:
        /*0088*/ 	.word	index@(_Z14move_centroidsPfS_S_)
        /*008c*/ 	.word	0x00000000


	//----- nvinfo : EIATTR_REGCOUNT
	.align		4
.L_23:
        /*0090*/ 	.byte	0x04, 0x2f
        /*0092*/ 	.short	(.L_25 - .L_24)
	.align		4
.L_24:
        /*0094*/ 	.word	index@(_Z21distances_calculationPKiPKfPfS3_)
        /*0098*/ 	.word	0x0000001c


	//----- nvinfo : EIATTR_FRAME_SIZE
	.align		4
.L_25:
        /*009c*/ 	.byte	0x04, 0x11
        /*009e*/ 	.short	(.L_27 - .L_26)
	.align		4
.L_26:
        /*00a0*/ 	.word	index@(_Z21distances_calculationPKiPKfPfS3_)
        /*00a4*/ 	.word	0x00000000


	//----- nvinfo : EIATTR_MIN_STACK_SIZE
	.align		4
.L_27:
        /*00a8*/ 	.byte	0x04, 0x12
        /*00aa*/ 	.short	(.L_29 - .L_28)
	.align		4
.L_28:
        /*00ac*/ 	.word	index@(_Z21distances_calculationPKiPKfPfS3_)
        /*00b0*/ 	.word	0x00000000


	//----- nvinfo : EIATTR_MIN_STACK_SIZE
	.align		4
.L_29:
        /*00b4*/ 	.byte	0x04, 0x12
        /*00b6*/ 	.short	(.L_31 - .L_30)
	.align		4
.L_30:
        /*00b8*/ 	.word	index@(_Z14move_centroidsPfS_S_)
        /*00bc*/ 	.word	0x00000000


	//----- nvinfo : EIATTR_MIN_STACK_SIZE
	.align		4
.L_31:
        /*00c0*/ 	.byte	0x04, 0x12
        /*00c2*/ 	.short	(.L_33 - .L_32)
	.align		4
.L_32:
        /*00c4*/ 	.word	index@(_Z12newCentroidsPKiS0_Pf)
        /*00c8*/ 	.word	0x00000000


	//----- nvinfo : EIATTR_MIN_STACK_SIZE
	.align		4
.L_33:
        /*00cc*/ 	.byte	0x04, 0x12
        /*00ce*/ 	.short	(.L_35 - .L_34)
	.align		4
.L_34:
        /*00d0*/ 	.word	index@(_Z6assignPKfPi)
        /*00d4*/ 	.word	0x00000000


	//----- nvinfo : EIATTR_MIN_STACK_SIZE
	.align		4
.L_35:
        /*00d8*/ 	.byte	0x04, 0x12
        /*00da*/ 	.short	(.L_37 - .L_36)
	.align		4
.L_36:
        /*00dc*/ 	.word	index@(_Z8distancePKiPfPKf)
        /*00e0*/ 	.word	0x00000000
.L_37:


//--------------------- .nv.compat                --------------------------
	.section	.nv.compat,"",@"SHT_CUDA_COMPAT_INFO"
	.align	4
        /*0000*/ 	.byte	0x02, 0x09, 0x00, 0x00, 0x02, 0x02, 0x01, 0x00, 0x02, 0x05, 0x05, 0x00, 0x03, 0x07, 0x01, 0x01
        /*0010*/ 	.byte	0x02, 0x03, 0x00, 0x00, 0x02, 0x06, 0x01, 0x00, 0x04, 0x0b, 0x08, 0x00, 0x01, 0x00, 0x00, 0x00
        /*0020*/ 	.byte	0x00, 0x00, 0x00, 0x00


//--------------------- .nv.info._Z21distances_calculationPKiPKfPfS3_ --------------------------
	.section	.nv.info._Z21distances_calculationPKiPKfPfS3_,"",@"SHT_CUDA_INFO"
	.sectionflags	@""
	.align	4


	//----- nvinfo : EIATTR_CUDA_API_VERSION
	.align		4
        /*0000*/ 	.byte	0x04, 0x37
        /*0002*/ 	.short	(.L_39 - .L_38)
.L_38:
        /*0004*/ 	.word	0x00000082


	//----- nvinfo : EIATTR_KPARAM_INFO
	.align		4
.L_39:
        /*0008*/ 	.byte	0x04, 0x17
        /*000a*/ 	.short	(.L_41 - .L_40)
.L_40:
        /*000c*/ 	.word	0x00000000
        /*0010*/ 	.short	0x0003
        /*0012*/ 	.short	0x0018
        /*0014*/ 	.byte	0x00, 0xf5, 0x21, 0x00


	//----- nvinfo : EIATTR_KPARAM_INFO
	.align		4
.L_41:
        /*0018*/ 	.byte	0x04, 0x17
        /*001a*/ 	.short	(.L_43 - .L_42)
.L_42:
        /*001c*/ 	.word	0x00000000
        /*0020*/ 	.short	0x0002
        /*0022*/ 	.short	0x0010
        /*0024*/ 	.byte	0x00, 0xf5, 0x21, 0x00


	//----- nvinfo : EIATTR_KPARAM_INFO
	.align		4
.L_43:
        /*0028*/ 	.byte	0x04, 0x17
        /*002a*/ 	.short	(.L_45 - .L_44)
.L_44:
        /*002c*/ 	.word	0x00000000
        /*0030*/ 	.short	0x0001
        /*0032*/ 	.short	0x0008
        /*0034*/ 	.byte	0x00, 0xf5, 0x21, 0x00


	//----- nvinfo : EIATTR_KPARAM_INFO
	.align		4
.L_45:
        /*0038*/ 	.byte	0x04, 0x17
        /*003a*/ 	.short	(.L_47 - .L_46)
.L_46:
        /*003c*/ 	.word	0x00000000
        /*0040*/ 	.short	0x0000
        /*0042*/ 	.short	0x0000
        /*0044*/ 	.byte	0x00, 0xf5, 0x21, 0x00


	//----- nvinfo : EIATTR_SPARSE_MMA_MASK
	.align		4
.L_47:
        /*0048*/ 	.byte	0x03, 0x50
        /*004a*/ 	.short	0x0000


	//----- nvinfo : EIATTR_MAXREG_COUNT
	.align		4
        /*004c*/ 	.byte	0x03, 0x1b
        /*004e*/ 	.short	0x00ff


	//----- nvinfo : EIATTR_NUM_BARRIERS
	.align		4
        /*0050*/ 	.byte	0x02, 0x4c
        /*0052*/ 	.byte	0x01
	.zero		1


	//----- nvinfo : EIATTR_MERCURY_ISA_VERSION
	.align		4
        /*0054*/ 	.byte	0x03, 0x5f
        /*0056*/ 	.short	0x0101


	//----- nvinfo : EIATTR_VRC_CTA_INIT_COUNT
	.align		4
        /*0058*/ 	.byte	0x02, 0x4a
	.zero		1
	.zero		1


	//----- nvinfo : EIATTR_EXIT_INSTR_OFFSETS
	.align		4
        /*005c*/ 	.byte	0x04, 0x1c
        /*005e*/ 	.short	(.L_49 - .L_48)


	//   ....[0]....
.L_48:
        /*0060*/ 	.word	0x00000070


	//   ....[1]....
        /*0064*/ 	.word	0x00000a70


	//----- nvinfo : EIATTR_CRS_STACK_SIZE
	.align		4
.L_49:
        /*0068*/ 	.byte	0x04, 0x1e
        /*006a*/ 	.short	(.L_51 - .L_50)
.L_50:
        /*006c*/ 	.word	0x00000000


	//----- nvinfo : EIATTR_CBANK_PARAM_SIZE
	.align		4
.L_51:
        /*0070*/ 	.byte	0x03, 0x19
        /*0072*/ 	.short	0x0020


	//----- nvinfo : EIATTR_PARAM_CBANK
	.align		4
        /*0074*/ 	.byte	0x04, 0x0a
        /*0076*/ 	.short	(.L_53 - .L_52)
	.align		4
.L_52:
        /*0078*/ 	.word	index@(.nv.constant0._Z21distances_calculationPKiPKfPfS3_)
        /*007c*/ 	.short	0x0380
        /*007e*/ 	.short	0x0020


	//----- nvinfo : EIATTR_SW_WAR
	.align		4
.L_53:
        /*0080*/ 	.byte	0x04, 0x36
        /*0082*/ 	.short	(.L_55 - .L_54)
.L_54:
        /*0084*/ 	.word	0x00000008
.L_55:


//--------------------- .nv.info._Z14move_centroidsPfS_S_ --------------------------
	.section	.nv.info._Z14move_centroidsPfS_S_,"",@"SHT_CUDA_INFO"
	.sectionflags	@""
	.align	4


	//----- nvinfo : EIATTR_CUDA_API_VERSION
	.align		4
        /*0000*/ 	.byte	0x04, 0x37
        /*0002*/ 	.short	(.L_57 - .L_56)
.L_56:
        /*0004*/ 	.word	0x00000082


	//----- nvinfo : EIATTR_KPARAM_INFO
	.align		4
.L_57:
        /*0008*/ 	.byte	0x04, 0x17
        /*000a*/ 	.short	(.L_59 - .L_58)
.L_58:
        /*000c*/ 	.word	0x00000000
        /*0010*/ 	.short	0x0002
        /*0012*/ 	.short	0x0010
        /*0014*/ 	.byte	0x00, 0xf5, 0x21, 0x00


	//----- nvinfo : EIATTR_KPARAM_INFO
	.align		4
.L_59:
        /*0018*/ 	.byte	0x04, 0x17
        /*001a*/ 	.short	(.L_61 - .L_60)
.L_60:
        /*001c*/ 	.word	0x00000000
        /*0020*/ 	.short	0x0001
        /*0022*/ 	.short	0x0008
        /*0024*/ 	.byte	0x00, 0xf5, 0x21, 0x00


	//----- nvinfo : EIATTR_KPARAM_INFO
	.align		4
.L_61:
        /*0028*/ 	.byte	0x04, 0x17
        /*002a*/ 	.short	(.L_63 - .L_62)
.L_62:
        /*002c*/ 	.word	0x00000000
        /*0030*/ 	.short	0x0000
        /*0032*/ 	.short	0x0000
        /*0034*/ 	.byte	0x00, 0xf5, 0x21, 0x00


	//----- nvinfo : EIATTR_SPARSE_MMA_MASK
	.align		4
.L_63:
        /*0038*/ 	.byte	0x03, 0x50
        /*003a*/ 	.short	0x0000


	//----- nvinfo : EIATTR_MAXREG_COUNT
	.align		4
        /*003c*/ 	.byte	0x03, 0x1b
        /*003e*/ 	.short	0x00ff


	//----- nvinfo : EIATTR_NUM_BARRIERS
	.align		4
        /*0040*/ 	.byte	0x02, 0x4c
        /*0042*/ 	.byte	0x01
	.zero		1


	//----- nvinfo : EIATTR_MERCURY_ISA_VERSION
	.align		4
        /*0044*/ 	.byte	0x03, 0x5f
        /*0046*/ 	.short	0x0101


	//----- nvinfo : EIATTR_UNUSED_LOAD_BYTE_OFFSET
	.align		4
        /*0048*/ 	.byte	0x04, 0x44
        /*004a*/ 	.short	(.L_65 - .L_64)


	//   ....[0]....
.L_64:
        /*004c*/ 	.word	0x000003c0
        /*0050*/ 	.word	0x00000fff


	//----- nvinfo : EIATTR_VRC_CTA_INIT_COUNT
	.align		4
.L_65:
        /*0054*/ 	.byte	0x02, 0x4a
	.zero		1
	.zero		1


	//----- nvinfo : EIATTR_EXIT_INSTR_OFFSETS
	.align		4
        /*0058*/ 	.byte	0x04, 0x1c
        /*005a*/ 	.short	(.L_67 - .L_66)


	//   ....[0]....
.L_66:
        /*005c*/ 	.word	0x000006c0


	//----- nvinfo : EIATTR_CRS_STACK_SIZE
	.align		4
.L_67:
        /*0060*/ 	.byte	0x04, 0x1e
        /*0062*/ 	.short	(.L_69 - .L_68)
.L_68:
        /*0064*/ 	.word	0x00000000


	//----- nvinfo : EIATTR_CBANK_PARAM_SIZE
	.align		4
.L_69:
        /*0068*/ 	.byte	0x03, 0x19
        /*006a*/ 	.short	0x0018


	//----- nvinfo : EIATTR_PARAM_CBANK
	.align		4
        /*006c*/ 	.byte	0x04, 0x0a
        /*006e*/ 	.short	(.L_71 - .L_70)
	.align		4
.L_70:
        /*0070*/ 	.word	index@(.nv.constant0._Z14move_centroidsPfS_S_)
        /*0074*/ 	.short	0x0380
        /*0076*/ 	.short	0x0018


	//----- nvinfo : EIATTR_SW_WAR
	.align		4
.L_71:
        /*0078*/ 	.byte	0x04, 0x36
        /*007a*/ 	.short	(.L_73 - .L_72)
.L_72:
        /*007c*/ 	.word	0x00000008
.L_73:


//--------------------- .nv.info._Z12newCentroidsPKiS0_Pf --------------------------
	.section	.nv.info._Z12newCentroidsPKiS0_Pf,"",@"SHT_CUDA_INFO"
	.sectionflags	@""
	.align	4


	//----- nvinfo : EIATTR_CUDA_API_VERSION
	.align		4
        /*0000*/ 	.byte	0x04, 0x37
        /*0002*/ 	.short	(.L_75 - .L_74)
.L_74:
        /*0004*/ 	.word	0x00000082


	//----- nvinfo : EIATTR_KPARAM_INFO
	.align		4
.L_75:
        /*0008*/ 	.byte	0x04, 0x17
        /*000a*/ 	.short	(.L_77 - .L_76)
.L_76:
        /*000c*/ 	.word	0x00000000
        /*0010*/ 	.short	0x0002
        /*0012*/ 	.short	0x0010
        /*0014*/ 	.byte	0x00, 0xf5, 0x21, 0x00


	//----- nvinfo : EIATTR_KPARAM_INFO
	.align		4
.L_77:
        /*0018*/ 	.byte	0x04, 0x17
        /*001a*/ 	.short	(.L_79 - .L_78)
.L_78:
        /*001c*/ 	.word	0x00000000
        /*0020*/ 	.short	0x0001
        /*0022*/ 	.short	0x0008
        /*0024*/ 	.byte	0x00, 0xf5, 0x21, 0x00


	//----- nvinfo : EIATTR_KPARAM_INFO
	.align		4
.L_79:
        /*0028*/ 	.byte	0x04, 0x17
        /*002a*/ 	.short	(.L_81 - .L_80)
.L_80:
        /*002c*/ 	.word	0x00000000
        /*0030*/ 	.short	0x0000
        /*0032*/ 	.short	0x0000
        /*0034*/ 	.byte	0x00, 0xf5, 0x21, 0x00


	//----- nvinfo : EIATTR_SPARSE_MMA_MASK
	.align		4
.L_81:
        /*0038*/ 	.byte	0x03, 0x50
        /*003a*/ 	.short	0x0000


	//----- nvinfo : EIATTR_MAXREG_COUNT
	.align		4
        /*003c*/ 	.byte	0x03, 0x1b
        /*003e*/ 	.short	0x00ff


	//----- nvinfo : EIATTR_MERCURY_ISA_VERSION
	.align		4
        /*0040*/ 	.byte	0x03, 0x5f
        /*0042*/ 	.short	0x0101


	//----- nvinfo : EIATTR_VRC_CTA_INIT_COUNT
	.align		4
        /*0044*/ 	.byte	0x02, 0x4a
	.zero		1
	.zero		1


	//----- nvinfo : EIATTR_EXIT_INSTR_OFFSETS
	.align		4
        /*0048*/ 	.byte	0x04, 0x1c
        /*004a*/ 	.short	(.L_83 - .L_82)


	//   ....[0]....
.L_82:
        /*004c*/ 	.word	0x00000060


	//   ....[1]....
        /*0050*/ 	.word	0x00000990


	//----- nvinfo : EIATTR_CRS_STACK_SIZE
	.align		4
.L_83:
        /*0054*/ 	.byte	0x04, 0x1e
        /*0056*/ 	.short	(.L_85 - .L_84)
.L_84:
        /*0058*/ 	.word	0x00000000


	//----- nvinfo : EIATTR_CBANK_PARAM_SIZE
	.align		4
.L_85:
        /*005c*/ 	.byte	0x03, 0x19
        /*005e*/ 	.short	0x0018


	//----- nvinfo : EIATTR_PARAM_CBANK
	.align		4
        /*0060*/ 	.byte	0x04, 0x0a
        /*0062*/ 	.short	(.L_87 - .L_86)
	.align		4
.L_86:
        /*0064*/ 	.word	index@(.nv.constant0._Z12newCentroidsPKiS0_Pf)
        /*0068*/ 	.short	0x0380
        /*006a*/ 	.short	0x0018


	//----- nvinfo : EIATTR_SW_WAR
	.align		4
.L_87:
        /*006c*/ 	.byte	0x04, 0x36
        /*006e*/ 	.short	(.L_89 - .L_88)
.L_88:
        /*0070*/ 	.word	0x00000008
.L_89:


//--------------------- .nv.info._Z6assignPKfPi   --------------------------
	.section	.nv.info._Z6assignPKfPi,"",@"SHT_CUDA_INFO"
	.sectionflags	@""
	.align	4


	//----- nvinfo : EIATTR_CUDA_API_VERSION
	.align		4
        /*0000*/ 	.byte	0x04, 0x37
        /*0002*/ 	.short	(.L_91 - .L_90)
.L_90:
        /*0004*/ 	.word	0x00000082


	//----- nvinfo : EIATTR_KPARAM_INFO
	.align		4
.L_91:
        /*0008*/ 	.byte	0x04, 0x17
        /*000a*/ 	.short	(.L_93 - .L_92)
.L_92:
        /*000c*/ 	.word	0x00000000
        /*0010*/ 	.short	0x0001
        /*0012*/ 	.short	0x0008
        /*0014*/ 	.byte	0x00, 0xf5, 0x21, 0x00


	//----- nvinfo : EIATTR_KPARAM_INFO
	.align		4
.L_93:
        /*0018*/ 	.byte	0x04, 0x17
        /*001a*/ 	.short	(.L_95 - .L_94)
.L_94:
        /*001c*/ 	.word	0x00000000
        /*0020*/ 	.short	0x0000
        /*0022*/ 	.short	0x0000
        /*0024*/ 	.byte	0x00, 0xf5, 0x21, 0x00


	//----- nvinfo : EIATTR_SPARSE_MMA_MASK
	.align		4
.L_95:
        /*0028*/ 	.byte	0x03, 0x50
        /*002a*/ 	.short	0x0000


	//----- nvinfo : EIATTR_MAXREG_COUNT
	.align		4
        /*002c*/ 	.byte	0x03, 0x1b
        /*002e*/ 	.short	0x00ff


	//----- nvinfo : EIATTR_MERCURY_ISA_VERSION
	.align		4
        /*0030*/ 	.byte	0x03, 0x5f
        /*0032*/ 	.short	0x0101


	//----- nvinfo : EIATTR_VRC_CTA_INIT_COUNT
	.align		4
        /*0034*/ 	.byte	0x02, 0x4a
	.zero		1
	.zero		1


	//----- nvinfo : EIATTR_EXIT_INSTR_OFFSETS
	.align		4
        /*0038*/ 	.byte	0x04, 0x1c
        /*003a*/ 	.short	(.L_97 - .L_96)


	//   ....[0]....
.L_96:
        /*003c*/ 	.word	0x00000060


	//   ....[1]....
        /*0040*/ 	.word	0x00000150


	//----- nvinfo : EIATTR_CBANK_PARAM_SIZE
	.align		4
.L_97:
        /*0044*/ 	.byte	0x03, 0x19
        /*0046*/ 	.short	0x0010


	//----- nvinfo : EIATTR_PARAM_CBANK
	.align		4
        /*0048*/ 	.byte	0x04, 0x0a
        /*004a*/ 	.short	(.L_99 - .L_98)
	.align		4
.L_98:
        /*004c*/ 	.word	index@(.nv.constant0._Z6assignPKfPi)
        /*0050*/ 	.short	0x0380
        /*0052*/ 	.short	0x0010


	//----- nvinfo : EIATTR_SW_WAR
	.align		4
.L_99:
        /*0054*/ 	.byte	0x04, 0x36
        /*0056*/ 	.short	(.L_101 - .L_100)
.L_100:
        /*0058*/ 	.word	0x00000008
.L_101:


//--------------------- .nv.info._Z8distancePKiPfPKf --------------------------
	.section	.nv.info._Z8distancePKiPfPKf,"",@"SHT_CUDA_INFO"
	.sectionflags	@""
	.align	4


	//----- nvinfo : EIATTR_CUDA_API_VERSION
	.align		4
        /*0000*/ 	.byte	0x04, 0x37
        /*0002*/ 	.short	(.L_103 - .L_102)
.L_102:
        /*0004*/ 	.word	0x00000082


	//----- nvinfo : EIATTR_KPARAM_INFO
	.align		4
.L_103:
        /*0008*/ 	.byte	0x04, 0x17
        /*000a*/ 	.short	(.L_105 - .L_104)
.L_104:
        /*000c*/ 	.word	0x00000000
        /*0010*/ 	.short	0x0002
        /*0012*/ 	.short	0x0010
        /*0014*/ 	.byte	0x00, 0xf5, 0x21, 0x00


	//----- nvinfo : EIATTR_KPARAM_INFO
	.align		4
.L_105:
        /*0018*/ 	.byte	0x04, 0x17
        /*001a*/ 	.short	(.L_107 - .L_106)
.L_106:
        /*001c*/ 	.word	0x00000000
        /*0020*/ 	.short	0x0001
        /*0022*/ 	.short	0x0008
        /*0024*/ 	.byte	0x00, 0xf5, 0x21, 0x00


	//----- nvinfo : EIATTR_KPARAM_INFO
	.align		4
.L_107:
        /*0028*/ 	.byte	0x04, 0x17
        /*002a*/ 	.short	(.L_109 - .L_108)
.L_108:
        /*002c*/ 	.word	0x00000000
        /*0030*/ 	.short	0x0000
        /*0032*/ 	.short	0x0000
        /*0034*/ 	.byte	0x00, 0xf5, 0x21, 0x00


	//----- nvinfo : EIATTR_SPARSE_MMA_MASK
	.align		4
.L_109:
        /*0038*/ 	.byte	0x03, 0x50
        /*003a*/ 	.short	0x0000


	//----- nvinfo : EIATTR_MAXREG_COUNT
	.align		4
        /*003c*/ 	.byte	0x03, 0x1b
        /*003e*/ 	.short	0x00ff


	//----- nvinfo : EIATTR_MERCURY_ISA_VERSION
	.align		4
        /*0040*/ 	.byte	0x03, 0x5f
        /*0042*/ 	.short	0x0101


	//----- nvinfo : EIATTR_VRC_CTA_INIT_COUNT
	.align		4
        /*0044*/ 	.byte	0x02, 0x4a
	.zero		1
	.zero		1


	//----- nvinfo : EIATTR_EXIT_INSTR_OFFSETS
	.align		4
        /*0048*/ 	.byte	0x04, 0x1c
        /*004a*/ 	.short	(.L_111 - .L_110)


	//   ....[0]....
.L_110:
        /*004c*/ 	.word	0x00000060


	//   ....[1]....
        /*0050*/ 	.word	0x00000f20


	//----- nvinfo : EIATTR_CRS_STACK_SIZE
	.align		4
.L_111:
        /*0054*/ 	.byte	0x04, 0x1e
        /*0056*/ 	.short	(.L_113 - .L_112)
.L_112:
        /*0058*/ 	.word	0x00000000


	//----- nvinfo : EIATTR_CBANK_PARAM_SIZE
	.align		4
.L_113:
        /*005c*/ 	.byte	0x03, 0x19
        /*005e*/ 	.short	0x0018


	//----- nvinfo : EIATTR_PARAM_CBANK
	.align		4
        /*0060*/ 	.byte	0x04, 0x0a
        /*0062*/ 	.short	(.L_115 - .L_114)
	.align		4
.L_114:
        /*0064*/ 	.word	index@(.nv.constant0._Z8distancePKiPfPKf)
        /*0068*/ 	.short	0x0380
        /*006a*/ 	.short	0x0018


	//----- nvinfo : EIATTR_SW_WAR
	.align		4
.L_115:
        /*006c*/ 	.byte	0x04, 0x36
        /*006e*/ 	.short	(.L_117 - .L_116)
.L_116:
        /*0070*/ 	.word	0x00000008
.L_117:


//--------------------- .nv.callgraph             --------------------------
	.section	.nv.callgraph,"",@"SHT_CUDA_CALLGRAPH"
	.align	4
	.sectionentsize	8
	.align		4
        /*0000*/ 	.word	0x00000000
	.align		4
        /*0004*/ 	.word	0xffffffff
	.align		4
        /*0008*/ 	.word	0x00000000
	.align		4
        /*000c*/ 	.word	0xfffffffe
	.align		4
        /*0010*/ 	.word	0x00000000
	.align		4
        /*0014*/ 	.word	0xfffffffd
	.align		4
        /*0018*/ 	.word	0x00000000
	.align		4
        /*001c*/ 	.word	0xfffffffc


//--------------------- .text._Z21distances_calculationPKiPKfPfS3_ --------------------------
	.section	.text._Z21distances_calculationPKiPKfPfS3_,"ax",@progbits
	.align	128
        .global         _Z21distances_calculationPKiPKfPfS3_
        .type           _Z21distances_calculationPKiPKfPfS3_,@function
        .size           _Z21distances_calculationPKiPKfPfS3_,(.L_x_85 - _Z21distances_calculationPKiPKfPfS3_)
        .other          _Z21distances_calculationPKiPKfPfS3_,@"STO_CUDA_ENTRY STV_DEFAULT"
_Z21distances_calculationPKiPKfPfS3_:
.text._Z21distances_calculationPKiPKfPfS3_:
[----:B------:R-:W-:Y:S01]  /*0000*/  LDC R1, c[0x0][0x37c] ;  /* 0x0000df00ff017b82 */ /* 0x000fe20000000800 */
[----:B------:R-:W0:Y:S01]  /*0010*/  S2R R3, SR_CTAID.X ;  /* 0x0000000000037919 */ /* 0x000e220000002500 */
[----:B------:R-:W1:Y:S01]  /*0020*/  LDCU UR4, c[0x0][0x360] ;  /* 0x00006c00ff0477ac */ /* 0x000e620008000800 */
[----:B------:R-:W0:Y:S01]  /*0030*/  S2R R4, SR_TID.X ;  /* 0x0000000000047919 */ /* 0x000e220000002100 */
[----:B-1----:R-:W-:Y:S01]  /*0040*/  MOV R5, UR4 ;  /* 0x0000000400057c02 */ /* 0x002fe20008000f00 */
[----:B0-----:R-:W-:-:S05]  /*0050*/  IMAD R16, R3, UR4, R4 ;  /* 0x0000000403107c24 */ /* 0x001fca000f8e0204 */
[----:B------:R-:W-:-:S13]  /*0060*/  ISETP.GT.AND P0, PT, R16, 0x1387, PT ;  /* 0x000013871000780c */ /* 0x000fda0003f04270 */
[----:B------:R-:W-:Y:S05]  /*0070*/  @P0 EXIT ;  /* 0x000000000000094d */ /* 0x000fea0003800000 */
[----:B------:R-:W-:Y:S01]  /*0080*/  ISETP.GT.U32.AND P0, PT, R4, 0x1, PT ;  /* 0x000000010400780c */ /* 0x000fe20003f04070 */
[----:B------:R-:W0:-:S12]  /*0090*/  LDCU.64 UR6, c[0x0][0x358] ;  /* 0x00006b00ff0677ac */ /* 0x000e180008000a00 */
[----:B------:R-:W1:Y:S01]  /*00a0*/  @!P0 LDC.64 R8, c[0x0][0x388] ;  /* 0x0000e200ff088b82 */ /* 0x000e620000000a00 */
[----:B------:R-:W-:-:S04]  /*00b0*/  @!P0 IMAD.SHL.U32 R7, R4, 0x2, RZ ;  /* 0x0000000204078824 */ /* 0x000fc800078e00ff */
[----:B-1----:R-:W-:-:S03]  /*00c0*/  @!P0 IMAD.WIDE.U32 R8, R7, 0x4, R8 ;  /* 0x0000000407088825 */ /* 0x002fc600078e0008 */
[----:B------:R-:W1:Y:S02]  /*00d0*/  LDC.64 R6, c[0x0][0x380] ;  /* 0x0000e000ff067b82 */ /* 0x000e640000000a00 */
[----:B0-----:R-:W2:Y:S04]  /*00e0*/  @!P0 LDG.E R12, desc[UR6][R8.64] ;  /* 0x00000006080c8981 */ /* 0x001ea8000c1e1900 */
[----:B------:R-:W2:Y:S04]  /*00f0*/  @!P0 LDG.E R13, desc[UR6][R8.64+0x4] ;  /* 0x00000406080d8981 */ /* 0x000ea8000c1e1900 */
[----:B------:R-:W3:Y:S01]  /*0100*/  @!P0 LDG.E R15, desc[UR6][R8.64+0x8] ;  /* 0x00000806080f8981 */ /* 0x000ee2000c1e1900 */
[----:B------:R-:W-:-:S04]  /*0110*/  IMAD R11, R16, 0x3, RZ ;  /* 0x00000003100b7824 */ /* 0x000fc800078e02ff */
[----:B-1----:R-:W-:-:S06]  /*0120*/  IMAD.WIDE R6, R11, 0x4, R6 ;  /* 0x000000040b067825 */ /* 0x002fcc00078e0206 */
[----:B------:R-:W4:Y:S01]  /*0130*/  LDG.E R6, desc[UR6][R6.64+0x8] ;  /* 0x0000080606067981 */ /* 0x000f22000c1e1900 */
[----:B------:R-:W0:Y:S01]  /*0140*/  S2UR UR5, SR_CgaCtaId ;  /* 0x00000000000579c3 */ /* 0x000e220000008800 */
[----:B------:R-:W-:Y:S01]  /*0150*/  UMOV UR4, 0x400 ;  /* 0x0000040000047882 */ /* 0x000fe20000000000 */
[----:B------:R-:W-:Y:S01]  /*0160*/  IMAD.MOV.U32 R14, RZ, RZ, R5 ;  /* 0x000000ffff0e7224 */ /* 0x000fe200078e0005 */
[----:B0-----:R-:W-:-:S06]  /*0170*/  ULEA UR4, UR5, UR4, 0x18 ;  /* 0x0000000405047291 */ /* 0x001fcc000f8ec0ff */
[----:B------:R-:W-:-:S05]  /*0180*/  @!P0 LEA R10, R4, UR4, 0x3 ;  /* 0x00000004040a8c11 */ /* 0x000fca000f8e18ff */
[----:B--2---:R-:W-:Y:S04]  /*0190*/  @!P0 STS.64 [R10], R12 ;  /* 0x0000000c0a008388 */ /* 0x004fe80000000a00 */
[----:B---3--:R0:W-:Y:S01]  /*01a0*/  @!P0 STS [R10+0x8], R15 ;  /* 0x0000080f0a008388 */ /* 0x0081e20000000800 */
[----:B------:R-:W-:Y:S01]  /*01b0*/  BAR.SYNC.DEFER_BLOCKING 0x0 ;  /* 0x0000000000007b1d */ /* 0x000fe20000010000 */
[----:B0-----:R-:W-:Y:S01]  /*01c0*/  IMAD R10, R3, 0x3, RZ ;  /* 0x00000003030a7824 */ /* 0x001fe200078e02ff */
[----:B----4-:R-:W-:-:S04]  /*01d0*/  I2FP.F32.S32 R2, R6 ;  /* 0x0000000600027245 */ /* 0x010fc80000201400 */
[----:B------:R-:W0:Y:S04]  /*01e0*/  LDS R9, [UR4+0x8] ;  /* 0x00000804ff097984 */ /* 0x000e280008000800 */
[----:B------:R-:W1:Y:S01]  /*01f0*/  LDS R11, [UR4+0x14] ;  /* 0x00001404ff0b7984 */ /* 0x000e620008000800 */
[----:B------:R-:W-:Y:S02]  /*0200*/  UMOV UR4, 0x400 ;  /* 0x0000040000047882 */ /* 0x000fe40000000000 */
[----:B------:R-:W-:-:S06]  /*0210*/  ULEA UR4, UR5, UR4, 0x18 ;  /* 0x0000000405047291 */ /* 0x000fcc000f8ec0ff */
[----:B------:R-:W-:-:S04]  /*0220*/  LEA R8, R4, UR4, 0x2 ;  /* 0x0000000404087c11 */ /* 0x000fc8000f8e10ff */
[----:B------:R-:W-:Y:S01]  /*0230*/  IADD3 R15, PT, PT, R8, 0x18, RZ ;  /* 0x00000018080f7810 */ /* 0x000fe20007ffe0ff */
[C---:B0-----:R-:W-:Y:S01]  /*0240*/  FADD R0, R2.reuse, -R9 ;  /* 0x8000000902007221 */ /* 0x041fe20000000000 */
[----:B-1----:R-:W-:-:S03]  /*0250*/  FADD R2, R2, -R11 ;  /* 0x8000000b02027221 */ /* 0x002fc60000000000 */
[----:B------:R-:W-:Y:S01]  /*0260*/  FFMA R7, R0, R0, RZ ;  /* 0x0000000000077223 */ /* 0x000fe200000000ff */
[----:B------:R-:W-:Y:S01]  /*0270*/  MOV R11, R5 ;  /* 0x00000005000b7202 */ /* 0x000fe20000000f00 */
[----:B------:R-:W-:Y:S02]  /*0280*/  FFMA R9, R2, R2, RZ ;  /* 0x0000000202097223 */ /* 0x000fe400000000ff */
[----:B------:R-:W-:Y:S02]  /*0290*/  FFMA R7, R0, R0, R7 ;  /* 0x0000000000077223 */ /* 0x000fe40000000007 */
[----:B------:R-:W-:Y:S02]  /*02a0*/  FFMA R9, R2, R2, R9 ;  /* 0x0000000202097223 */ /* 0x000fe40000000009 */
[----:B------:R-:W-:Y:S01]  /*02b0*/  FFMA R7, R0, R0, R7 ;  /* 0x0000000000077223 */ /* 0x000fe20000000007 */
[----:B------:R-:W-:Y:S01]  /*02c0*/  LEA R0, R5, R8, 0x2 ;  /* 0x0000000805007211 */ /* 0x000fe200078e10ff */
[----:B------:R-:W-:Y:S01]  /*02d0*/  FFMA R2, R2, R2, R9 ;  /* 0x0000000202027223 */ /* 0x000fe20000000009 */
[----:B------:R-:W-:-:S02]  /*02e0*/  I2FP.F32.S32 R9, R6 ;  /* 0x0000000600097245 */ /* 0x000fc40000201400 */
[----:B------:R-:W-:Y:S01]  /*02f0*/  FMNMX R7, R7, +INF , PT ;  /* 0x7f80000007077809 */ /* 0x000fe20003800000 */
[----:B------:R-:W-:Y:S03]  /*0300*/  BAR.SYNC.DEFER_BLOCKING 0x0 ;  /* 0x0000000000007b1d */ /* 0x000fe60000010000 */
[----:B------:R-:W-:Y:S01]  /*0310*/  FSETP.GEU.AND P0, PT, R2, R7, PT ;  /* 0x000000070200720b */ /* 0x000fe20003f0e000 */
[----:B------:R-:W-:-:S03]  /*0320*/  IMAD R2, R5, 0x4, R0 ;  /* 0x0000000405027824 */ /* 0x000fc600078e0200 */
[----:B------:R-:W-:-:S04]  /*0330*/  SEL R17, RZ, 0x1, P0 ;  /* 0x00000001ff117807 */ /* 0x000fc80000000000 */
[----:B------:R-:W-:-:S04]  /*0340*/  ISETP.NE.AND P0, PT, R17, RZ, PT ;  /* 0x000000ff1100720c */ /* 0x000fc80003f05270 */
[----:B------:R-:W-:-:S04]  /*0350*/  ISETP.LT.AND P0, PT, R16, 0x1388, !P0 ;  /* 0x000013881000780c */ /* 0x000fc80004701270 */
[----:B------:R-:W-:Y:S02]  /*0360*/  FSEL R7, R9, RZ, P0 ;  /* 0x000000ff09077208 */ /* 0x000fe40000000000 */
[----:B------:R-:W-:Y:S02]  /*0370*/  FSEL R6, RZ, 1, !P0 ;  /* 0x3f800000ff067808 */ /* 0x000fe40004000000 */
[----:B------:R-:W-:Y:S01]  /*0380*/  ISETP.GE.U32.AND P0, PT, R5, 0x2, PT ;  /* 0x000000020500780c */ /* 0x000fe20003f06070 */
[----:B------:R0:W-:Y:S04]  /*0390*/  STS [R8+0x18], R7 ;  /* 0x0000180708007388 */ /* 0x0001e80000000800 */
[----:B------:R0:W-:Y:S04]  /*03a0*/  STS [R0+0x18], R7 ;  /* 0x0000180700007388 */ /* 0x0001e80000000800 */
[----:B------:R0:W-:Y:S04]  /*03b0*/  STS [R2+0x18], R7 ;  /* 0x0000180702007388 */ /* 0x0001e80000000800 */
[----:B------:R0:W-:Y:S01]  /*03c0*/  STS [UR4+0x28], R6 ;  /* 0x00002806ff007988 */ /* 0x0001e20008000804 */
[----:B------:R-:W-:Y:S06]  /*03d0*/  BAR.SYNC.DEFER_BLOCKING 0x0 ;  /* 0x0000000000007b1d */ /* 0x000fec0000010000 */
[----:B------:R-:W-:Y:S05]  /*03e0*/  @!P0 BRA `(.L_x_0) ;  /* 0x0000000000648947 */ /* 0x000fea0003800000 */
[----:B0-----:R-:W-:-:S07]  /*03f0*/  IMAD.MOV.U32 R6, RZ, RZ, R5 ;  /* 0x000000ffff067224 */ /* 0x001fce00078e0005 */
.L_x_3:
[----:B------:R-:W-:Y:S01]  /*0400*/  SHF.R.U32.HI R22, RZ, 0x1, R6 ;  /* 0x00000001ff167819 */ /* 0x000fe20000011606 */
[----:B------:R-:W-:Y:S03]  /*0410*/  BSSY.RECONVERGENT B0, `(.L_x_1) ;  /* 0x0000012000007945 */ /* 0x000fe60003800200 */
[----:B------:R-:W-:-:S13]  /*0420*/  ISETP.GE.U32.AND P0, PT, R4, R22, PT ;  /* 0x000000160400720c */ /* 0x000fda0003f06070 */
[----:B0-----:R-:W-:Y:S05]  /*0430*/  @P0 BRA `(.L_x_2) ;  /* 0x00000000003c0947 */ /* 0x001fea0003800000 */
[----:B------:R-:W-:Y:S01]  /*0440*/  LEA R12, R22, R15, 0x2 ;  /* 0x0000000f160c7211 */ /* 0x000fe200078e10ff */
[----:B------:R-:W-:Y:S04]  /*0450*/  LDS R18, [R8+0x18] ;  /* 0x0000180008127984 */ /* 0x000fe80000000800 */
[----:B------:R-:W0:Y:S02]  /*0460*/  LDS R7, [R12] ;  /* 0x000000000c077984 */ /* 0x000e240000000800 */
[----:B0-----:R-:W-:Y:S01]  /*0470*/  FADD R7, R7, R18 ;  /* 0x0000001207077221 */ /* 0x001fe20000000000 */
[----:B------:R-:W-:-:S04]  /*0480*/  IMAD R18, R5, 0x4, R12 ;  /* 0x0000000405127824 */ /* 0x000fc800078e020c */
[----:B------:R-:W-:Y:S01]  /*0490*/  STS [R8+0x18], R7 ;  /* 0x0000180708007388 */ /* 0x000fe20000000800 */
[----:B------:R-:W-:-:S03]  /*04a0*/  LEA R19, R5, R18, 0x2 ;  /* 0x0000001205137211 */ /* 0x000fc600078e10ff */
[----:B------:R-:W-:Y:S04]  /*04b0*/  LDS R13, [R18] ;  /* 0x00000000120d7984 */ /* 0x000fe80000000800 */
[----:B------:R-:W0:Y:S02]  /*04c0*/  LDS R20, [R0+0x18] ;  /* 0x0000180000147984 */ /* 0x000e240000000800 */
[----:B0-----:R-:W-:-:S05]  /*04d0*/  FADD R13, R13, R20 ;  /* 0x000000140d0d7221 */ /* 0x001fca0000000000 */
[----:B------:R-:W-:Y:S04]  /*04e0*/  STS [R0+0x18], R13 ;  /* 0x0000180d00007388 */ /* 0x000fe80000000800 */
[----:B------:R-:W-:Y:S04]  /*04f0*/  LDS R19, [R19] ;  /* 0x0000000013137984 */ /* 0x000fe80000000800 */
[----:B------:R-:W0:Y:S02]  /*0500*/  LDS R20, [R2+0x18] ;  /* 0x0000180002147984 */ /* 0x000e240000000800 */
[----:B0-----:R-:W-:-:S05]  /*0510*/  FADD R21, R19, R20 ;  /* 0x0000001413157221 */ /* 0x001fca0000000000 */
[----:B------:R0:W-:Y:S02]  /*0520*/  STS [R2+0x18], R21 ;  /* 0x0000181502007388 */ /* 0x0001e40000000800 */
.L_x_2:
[----:B------:R-:W-:Y:S05]  /*0530*/  BSYNC.RECONVERGENT B0 ;  /* 0x0000000000007941 */ /* 0x000fea0003800200 */
.L_x_1:
[----:B------:R-:W-:Y:S01]  /*0540*/  BAR.SYNC.DEFER_BLOCKING 0x0 ;  /* 0x0000000000007b1d */ /* 0x000fe20000010000 */
[----:B------:R-:W-:Y:S01]  /*0550*/  ISETP.GT.U32.AND P0, PT, R6, 0x3, PT ;  /* 0x000000030600780c */ /* 0x000fe20003f04070 */
[----:B------:R-:W-:-:S12]  /*0560*/  IMAD.MOV.U32 R6, RZ, RZ, R22 ;  /* 0x000000ffff067224 */ /* 0x000fd800078e0016 */
[----:B------:R-:W-:Y:S05]  /*0570*/  @P0 BRA `(.L_x_3) ;  /* 0xfffffffc00a00947 */ /* 0x000fea000383ffff */
.L_x_0:
[----:B0-----:R-:W0:Y:S01]  /*0580*/  LDC.64 R6, c[0x0][0x390] ;  /* 0x0000e400ff067b82 */ /* 0x001e220000000a00 */
[----:B------:R-:W-:-:S07]  /*0590*/  ISETP.NE.AND P1, PT, R4, RZ, PT ;  /* 0x000000ff0400720c */ /* 0x000fce0003f25270 */
[----:B------:R-:W1:Y:S01]  /*05a0*/  S2UR UR5, SR_CgaCtaId ;  /* 0x00000000000579c3 */ /* 0x000e620000008800 */
[----:B------:R-:W-:-:S05]  /*05b0*/  UMOV UR4, 0x400 ;  /* 0x0000040000047882 */ /* 0x000fca0000000000 */
[----:B------:R-:W-:Y:S02]  /*05c0*/  @!P1 LDS R21, [R0+0x18] ;  /* 0x0000180000159984 */ /* 0x000fe40000000800 */
[----:B------:R-:W2:Y:S02]  /*05d0*/  LDC.64 R12, c[0x0][0x398] ;  /* 0x0000e600ff0c7b82 */ /* 0x000ea40000000a00 */
[----:B------:R-:W-:Y:S01]  /*05e0*/  @!P1 LDS R23, [R2+0x18] ;  /* 0x0000180002179984 */ /* 0x000fe20000000800 */
[----:B0-----:R-:W-:-:S05]  /*05f0*/  @!P1 IMAD.WIDE.U32 R6, R10, 0x4, R6 ;  /* 0x000000040a069825 */ /* 0x001fca00078e0006 */
[----:B------:R-:W3:Y:S01]  /*0600*/  @!P1 LDG.E R18, desc[UR6][R6.64] ;  /* 0x0000000606129981 */ /* 0x000ee2000c1e1900 */
[----:B------:R-:W-:Y:S01]  /*0610*/  ISETP.NE.AND P0, PT, R17, RZ, PT ;  /* 0x000000ff1100720c */ /* 0x000fe20003f05270 */
[----:B-1----:R-:W-:-:S03]  /*0620*/  ULEA UR4, UR5, UR4, 0x18 ;  /* 0x0000000405047291 */ /* 0x002fc6000f8ec0ff */
[----:B------:R-:W-:-:S04]  /*0630*/  ISETP.LT.AND P0, PT, R16, 0x1388, P0 ;  /* 0x000013881000780c */ /* 0x000fc80000701270 */
[----:B------:R-:W-:Y:S01]  /*0640*/  FSEL R9, R9, RZ, P0 ;  /* 0x000000ff09097208 */ /* 0x000fe20000000000 */
[----:B--2---:R-:W-:Y:S01]  /*0650*/  @!P1 IMAD.WIDE.U32 R12, R3, 0x4, R12 ;  /* 0x00000004030c9825 */ /* 0x004fe200078e000c */
[----:B------:R-:W3:Y:S01]  /*0660*/  @!P1 LDS R19, [UR4+0x18] ;  /* 0x00001804ff139984 */ /* 0x000ee20008000800 */
[----:B------:R-:W-:Y:S02]  /*0670*/  FSEL R16, RZ, 1, !P0 ;  /* 0x3f800000ff107808 */ /* 0x000fe40004000000 */
[----:B------:R-:W-:Y:S01]  /*0680*/  ISETP.GE.U32.AND P0, PT, R5, 0x2, PT ;  /* 0x000000020500780c */ /* 0x000fe20003f06070 */
[----:B------:R-:W0:Y:S01]  /*0690*/  @!P1 LDS R25, [UR4+0x28] ;  /* 0x00002804ff199984 */ /* 0x000e220008000800 */
[----:B---3--:R-:W-:-:S04]  /*06a0*/  @!P1 FADD R18, R18, R19 ;  /* 0x0000001312129221 */ /* 0x008fc80000000000 */
[----:B------:R-:W-:-:S04]  /*06b0*/  @!P1 FADD R18, R18, R21 ;  /* 0x0000001512129221 */ /* 0x000fc80000000000 */
[----:B------:R-:W-:-:S05]  /*06c0*/  @!P1 FADD R23, R18, R23 ;  /* 0x0000001712179221 */ /* 0x000fca0000000000 */
[----:B------:R1:W-:Y:S04]  /*06d0*/  @!P1 STG.E desc[UR6][R6.64], R23 ;  /* 0x0000001706009986 */ /* 0x0003e8000c101906 */
[----:B0-----:R1:W-:Y:S01]  /*06e0*/  @!P1 STG.E desc[UR6][R12.64], R25 ;  /* 0x000000190c009986 */ /* 0x0013e2000c101906 */
[----:B------:R-:W-:Y:S06]  /*06f0*/  BAR.SYNC.DEFER_BLOCKING 0x0 ;  /* 0x0000000000007b1d */ /* 0x000fec0000010000 */
[----:B------:R1:W-:Y:S04]  /*0700*/  STS [R8+0x18], R9 ;  /* 0x0000180908007388 */ /* 0x0003e80000000800 */
[----:B------:R1:W-:Y:S04]  /*0710*/  STS [R0+0x18], R9 ;  /* 0x0000180900007388 */ /* 0x0003e80000000800 */
[----:B------:R1:W-:Y:S04]  /*0720*/  STS [R2+0x18], R9 ;  /* 0x0000180902007388 */ /* 0x0003e80000000800 */
[----:B------:R1:W-:Y:S01]  /*0730*/  STS [UR4+0x28], R16 ;  /* 0x00002810ff007988 */ /* 0x0003e20008000804 */
[----:B------:R-:W-:Y:S06]  /*0740*/  BAR.SYNC.DEFER_BLOCKING 0x0 ;  /* 0x0000000000007b1d */ /* 0x000fec0000010000 */
[----:B------:R-:W-:Y:S05]  /*0750*/  @!P0 BRA `(.L_x_4) ;  /* 0x0000000000608947 */ /* 0x000fea0003800000 */
.L_x_7:
[----:B-1----:R-:W-:Y:S01]  /*0760*/  SHF.R.U32.HI R16, RZ, 0x1, R5 ;  /* 0x00000001ff107819 */ /* 0x002fe20000011605 */
[----:B------:R-:W-:Y:S03]  /*0770*/  BSSY.RECONVERGENT B0, `(.L_x_5) ;  /* 0x0000012000007945 */ /* 0x000fe60003800200 */
[----:B------:R-:W-:-:S13]  /*0780*/  ISETP.GE.U32.AND P0, PT, R4, R16, PT ;  /* 0x000000100400720c */ /* 0x000fda0003f06070 */
[----:B0-----:R-:W-:Y:S05]  /*0790*/  @P0 BRA `(.L_x_6) ;  /* 0x00000000003c0947 */ /* 0x001fea0003800000 */
[----:B------:R-:W-:Y:S01]  /*07a0*/  LEA R7, R16, R15, 0x2 ;  /* 0x0000000f10077211 */ /* 0x000fe200078e10ff */
[----:B------:R-:W-:Y:S04]  /*07b0*/  LDS R9, [R8+0x18] ;  /* 0x0000180008097984 */ /* 0x000fe80000000800 */
[----:B------:R-:W0:Y:S02]  /*07c0*/  LDS R6, [R7] ;  /* 0x0000000007067984 */ /* 0x000e240000000800 */
[----:B0-----:R-:W-:Y:S01]  /*07d0*/  FADD R9, R6, R9 ;  /* 0x0000000906097221 */ /* 0x001fe20000000000 */
[----:B------:R-:W-:-:S04]  /*07e0*/  LEA R6, R14, R7, 0x2 ;  /* 0x000000070e067211 */ /* 0x000fc800078e10ff */
[----:B------:R-:W-:Y:S04]  /*07f0*/  STS [R8+0x18], R9 ;  /* 0x0000180908007388 */ /* 0x000fe80000000800 */
[----:B------:R-:W-:Y:S04]  /*0800*/  LDS R12, [R6] ;  /* 0x00000000060c7984 */ /* 0x000fe80000000800 */
[----:B------:R-:W0:Y:S02]  /*0810*/  LDS R13, [R0+0x18] ;  /* 0x00001800000d7984 */ /* 0x000e240000000800 */
[----:B0-----:R-:W-:Y:S01]  /*0820*/  FADD R13, R12, R13 ;  /* 0x0000000d0c0d7221 */ /* 0x001fe20000000000 */
[----:B------:R-:W-:-:S04]  /*0830*/  IMAD R12, R11, 0x4, R6 ;  /* 0x000000040b0c7824 */ /* 0x000fc800078e0206 */
[----:B------:R-:W-:Y:S04]  /*0840*/  STS [R0+0x18], R13 ;  /* 0x0000180d00007388 */ /* 0x000fe80000000800 */
[----:B------:R-:W-:Y:S04]  /*0850*/  LDS R12, [R12] ;  /* 0x000000000c0c7984 */ /* 0x000fe80000000800 */
[----:B------:R-:W0:Y:S02]  /*0860*/  LDS R17, [R2+0x18] ;  /* 0x0000180002117984 */ /* 0x000e240000000800 */
[----:B0-----:R-:W-:-:S05]  /*0870*/  FADD R17, R12, R17 ;  /* 0x000000110c117221 */ /* 0x001fca0000000000 */
[----:B------:R0:W-:Y:S02]  /*0880*/  STS [R2+0x18], R17 ;  /* 0x0000181102007388 */ /* 0x0001e40000000800 */
.L_x_6:
[----:B------:R-:W-:Y:S05]  /*0890*/  BSYNC.RECONVERGENT B0 ;  /* 0x0000000000007941 */ /* 0x000fea0003800200 */
.L_x_5:
[----:B------:R-:W-:Y:S01]  /*08a0*/  BAR.SYNC.DEFER_BLOCKING 0x0 ;  /* 0x0000000000007b1d */ /* 0x000fe20000010000 */
[----:B------:R-:W-:Y:S02]  /*08b0*/  ISETP.GT.U32.AND P0, PT, R5, 0x3, PT ;  /* 0x000000030500780c */ /* 0x000fe40003f04070 */
[----:B------:R-:W-:-:S11]  /*08c0*/  MOV R5, R16 ;  /* 0x0000001000057202 */ /* 0x000fd60000000f00 */
[----:B------:R-:W-:Y:S05]  /*08d0*/  @P0 BRA `(.L_x_7) ;  /* 0xfffffffc00a00947 */ /* 0x000fea000383ffff */
.L_x_4:
[----:B------:R-:W-:Y:S01]  /*08e0*/  ISETP.NE.AND P0, PT, R4, RZ, PT ;  /* 0x000000ff0400720c */ /* 0x000fe20003f05270 */
[----:B------:R-:W-:-:S12]  /*08f0*/  BSSY.RECONVERGENT B0, `(.L_x_8) ;  /* 0x0000016000007945 */ /* 0x000fd80003800200 */
[----:B------:R-:W-:Y:S05]  /*0900*/  @P0 BRA `(.L_x_9) ;  /* 0x0000000000500947 */ /* 0x000fea0003800000 */
[----:B-1----:R-:W1:Y:S08]  /*0910*/  LDC R7, c[0x0][0x370] ;  /* 0x0000dc00ff077b82 */ /* 0x002e700000000800 */
[----:B------:R-:W2:Y:S08]  /*0920*/  LDC.64 R4, c[0x0][0x390] ;  /* 0x0000e400ff047b82 */ /* 0x000eb00000000a00 */
[----:B------:R-:W3:Y:S01]  /*0930*/  S2UR UR5, SR_CgaCtaId ;  /* 0x00000000000579c3 */ /* 0x000ee20000008800 */
[----:B------:R-:W-:Y:S01]  /*0940*/  UMOV UR4, 0x400 ;  /* 0x0000040000047882 */ /* 0x000fe20000000000 */
[----:B------:R-:W-:Y:S04]  /*0950*/  LDS R11, [R0+0x18] ;  /* 0x00001800000b7984 */ /* 0x000fe80000000800 */
[----:B------:R-:W-:Y:S01]  /*0960*/  LDS R13, [R2+0x18] ;  /* 0x00001800020d7984 */ /* 0x000fe20000000800 */
[----:B-1----:R-:W-:-:S02]  /*0970*/  IADD3 R10, PT, PT, R10, R7, RZ ;  /* 0x000000070a0a7210 */ /* 0x002fc40007ffe0ff */
[----:B------:R-:W1:Y:S03]  /*0980*/  LDC.64 R6, c[0x0][0x398] ;  /* 0x0000e600ff067b82 */ /* 0x000e660000000a00 */
[----:B--2---:R-:W-:-:S05]  /*0990*/  IMAD.WIDE.U32 R4, R10, 0x4, R4 ;  /* 0x000000040a047825 */ /* 0x004fca00078e0004 */
[----:B------:R-:W2:Y:S01]  /*09a0*/  LDG.E R8, desc[UR6][R4.64] ;  /* 0x0000000604087981 */ /* 0x000ea2000c1e1900 */
[----:B------:R-:W-:Y:S01]  /*09b0*/  IMAD R3, R3, -0x2, R10 ;  /* 0xfffffffe03037824 */ /* 0x000fe200078e020a */
[----:B---3--:R-:W-:-:S09]  /*09c0*/  ULEA UR4, UR5, UR4, 0x18 ;  /* 0x0000000405047291 */ /* 0x008fd2000f8ec0ff */
[----:B------:R-:W2:Y:S01]  /*09d0*/  LDS R9, [UR4+0x18] ;  /* 0x00001804ff097984 */ /* 0x000ea20008000800 */
[----:B-1----:R-:W-:-:S03]  /*09e0*/  IMAD.WIDE.U32 R6, R3, 0x4, R6 ;  /* 0x0000000403067825 */ /* 0x002fc600078e0006 */
[----:B------:R-:W1:Y:S01]  /*09f0*/  LDS R15, [UR4+0x28] ;  /* 0x00002804ff0f7984 */ /* 0x000e620008000800 */
[----:B--2---:R-:W-:-:S04]  /*0a00*/  FADD R8, R8, R9 ;  /* 0x0000000908087221 */ /* 0x004fc80000000000 */
[----:B------:R-:W-:-:S04]  /*0a10*/  FADD R8, R8, R11 ;  /* 0x0000000b08087221 */ /* 0x000fc80000000000 */
[----:B------:R-:W-:-:S05]  /*0a20*/  FADD R13, R8, R13 ;  /* 0x0000000d080d7221 */ /* 0x000fca0000000000 */
[----:B------:R2:W-:Y:S04]  /*0a30*/  STG.E desc[UR6][R4.64], R13 ;  /* 0x0000000d04007986 */ /* 0x0005e8000c101906 */
[----:B-1----:R2:W-:Y:S02]  /*0a40*/  STG.E desc[UR6][R6.64], R15 ;  /* 0x0000000f06007986 */ /* 0x0025e4000c101906 */
.L_x_9:
[----:B------:R-:W-:Y:S05]  /*0a50*/  BSYNC.RECONVERGENT B0 ;  /* 0x0000000000007941 */ /* 0x000fea0003800200 */
.L_x_8:
[----:B------:R-:W-:Y:S06]  /*0a60*/  BAR.SYNC.DEFER_BLOCKING 0x0 ;  /* 0x0000000000007b1d */ /* 0x000fec0000010000 */
[----:B------:R-:W-:Y:S05]  /*0a70*/  EXIT ;  /* 0x000000000000794d */ /* 0x000fea0003800000 */
.L_x_10:
[----:B------:R-:W-:-:S00]  /*0a80*/  BRA `(.L_x_10) ;  /* 0xfffffffc00fc7947 */ /* 0x000fc0000383ffff */
[----:B------:R-:W-:-:S00]  /*0a90*/  NOP ;  /* 0x0000000000007918 */ /* 0x000fc00000000000 */
        /* <DEDUP_REMOVED lines=14> */
.L_x_85:


//--------------------- .text._Z14move_centroidsPfS_S_ --------------------------
	.section	.text._Z14move_centroidsPfS_S_,"ax",@progbits
	.align	128
        .global         _Z14move_centroidsPfS_S_
        .type           _Z14move_centroidsPfS_S_,@function
        .size           _Z14move_centroidsPfS_S_,(.L_x_81 - _Z14move_centroidsPfS_S_)
        .other          _Z14move_centroidsPfS_S_,@"STO_CUDA_ENTRY STV_DEFAULT"
_Z14move_centroidsPfS_S_:
.text._Z14move_centroidsPfS_S_:
[----:B------:R-:W-:Y:S01]  /*0000*/  LDC R1, c[0x0][0x37c] ;  /* 0x0000df00ff017b82 */ /* 0x000fe20000000800 */
[----:B------:R-:W0:Y:S07]  /*0010*/  S2R R0, SR_TID.X ;  /* 0x0000000000007919 */ /* 0x000e2e0000002100 */
[----:B------:R-:W0:Y:S01]  /*0020*/  S2UR UR4, SR_CTAID.X ;  /* 0x00000000000479c3 */ /* 0x000e220000002500 */
[----:B------:R-:W1:Y:S07]  /*0030*/  LDCU.64 UR6, c[0x0][0x358] ;  /* 0x00006b00ff0677ac */ /* 0x000e6e0008000a00 */
[----:B------:R-:W0:Y:S08]  /*0040*/  LDC R15, c[0x0][0x360] ;  /* 0x0000d800ff0f7b82 */ /* 0x000e300000000800 */
[----:B------:R-:W2:Y:S08]  /*0050*/  LDC.64 R8, c[0x0][0x388] ;  /* 0x0000e200ff087b82 */ /* 0x000eb00000000a00 */
[----:B------:R-:W3:Y:S01]  /*0060*/  LDC.64 R10, c[0x0][0x390] ;  /* 0x0000e400ff0a7b82 */ /* 0x000ee20000000a00 */
[----:B0-----:R-:W-:-:S04]  /*0070*/  IMAD R3, R15, UR4, R0 ;  /* 0x000000040f037c24 */ /* 0x001fc8000f8e0200 */
[----:B------:R-:W-:-:S04]  /*0080*/  IMAD R5, R3, 0x3, RZ ;  /* 0x0000000303057824 */ /* 0x000fc800078e02ff */
[----:B--2---:R-:W-:-:S05]  /*0090*/  IMAD.WIDE R8, R5, 0x4, R8 ;  /* 0x0000000405087825 */ /* 0x004fca00078e0208 */
[----:B-1----:R-:W2:Y:S01]  /*00a0*/  LDG.E R4, desc[UR6][R8.64] ;  /* 0x0000000608047981 */ /* 0x002ea2000c1e1900 */
[----:B---3--:R-:W-:-:S03]  /*00b0*/  IMAD.WIDE R10, R3, 0x4, R10 ;  /* 0x00000004030a7825 */ /* 0x008fc600078e020a */
[----:B------:R-:W3:Y:S04]  /*00c0*/  LDG.E R6, desc[UR6][R8.64+0x4] ;  /* 0x0000040608067981 */ /* 0x000ee8000c1e1900 */
[----:B------:R-:W4:Y:S04]  /*00d0*/  LDG.E R12, desc[UR6][R8.64+0x8] ;  /* 0x00000806080c7981 */ /* 0x000f28000c1e1900 */
[----:B------:R-:W5:Y:S01]  /*00e0*/  LDG.E R5, desc[UR6][R10.64] ;  /* 0x000000060a057981 */ /* 0x000f62000c1e1900 */
[----:B------:R-:W0:Y:S01]  /*00f0*/  S2R R3, SR_CgaCtaId ;  /* 0x0000000000037919 */ /* 0x000e220000008800 */
[----:B------:R-:W-:-:S02]  /*0100*/  MOV R2, 0x400 ;  /* 0x0000040000027802 */ /* 0x000fc40000000f00 */
[----:B------:R-:W-:Y:S02]  /*0110*/  ISETP.GE.U32.AND P0, PT, R15, 0x2, PT ;  /* 0x000000020f00780c */ /* 0x000fe40003f06070 */
[----:B0-----:R-:W-:-:S05]  /*0120*/  LEA R3, R3, R2, 0x18 ;  /* 0x0000000203037211 */ /* 0x001fca00078ec0ff */
[--C-:B------:R-:W-:Y:S02]  /*0130*/  IMAD R13, R15, 0xc, R3.reuse ;  /* 0x0000000c0f0d7824 */ /* 0x100fe400078e0203 */
[C---:B------:R-:W-:Y:S02]  /*0140*/  IMAD R7, R0.reuse, 0xc, R3 ;  /* 0x0000000c00077824 */ /* 0x040fe400078e0203 */
[----:B------:R-:W-:-:S03]  /*0150*/  IMAD R14, R0, 0x4, R13 ;  /* 0x00000004000e7824 */ /* 0x000fc600078e020d */
[----:B--2---:R0:W-:Y:S04]  /*0160*/  STS [R7], R4 ;  /* 0x0000000407007388 */ /* 0x0041e80000000800 */
[----:B---3--:R0:W-:Y:S04]  /*0170*/  STS [R7+0x4], R6 ;  /* 0x0000040607007388 */ /* 0x0081e80000000800 */
[----:B----4-:R0:W-:Y:S04]  /*0180*/  STS [R7+0x8], R12 ;  /* 0x0000080c07007388 */ /* 0x0101e80000000800 */
[----:B-----5:R0:W-:Y:S01]  /*0190*/  STS [R14], R5 ;  /* 0x000000050e007388 */ /* 0x0201e20000000800 */
[----:B------:R-:W-:Y:S06]  /*01a0*/  BAR.SYNC.DEFER_BLOCKING 0x0 ;  /* 0x0000000000007b1d */ /* 0x000fec0000010000 */
[----:B------:R-:W-:Y:S05]  /*01b0*/  @!P0 BRA `(.L_x_11) ;  /* 0x0000000000648947 */ /* 0x000fea0003800000 */
[----:B------:R-:W1:Y:S01]  /*01c0*/  LDC.64 R2, c[0x0][0x388] ;  /* 0x0000e200ff027b82 */ /* 0x000e620000000a00 */
[----:B0-----:R-:W-:-:S07]  /*01d0*/  IMAD.MOV.U32 R6, RZ, RZ, R15 ;  /* 0x000000ffff067224 */ /* 0x001fce00078e000f */
.L_x_14:
[----:B------:R-:W-:Y:S01]  /*01e0*/  SHF.R.U32.HI R19, RZ, 0x1, R6 ;  /* 0x00000001ff137819 */ /* 0x000fe20000011606 */
[----:B------:R-:W-:Y:S03]  /*01f0*/  BSSY.RECONVERGENT B0, `(.L_x_12) ;  /* 0x0000011000007945 */ /* 0x000fe60003800200 */
[----:B------:R-:W-:-:S13]  /*0200*/  ISETP.GE.U32.AND P0, PT, R0, R19, PT ;  /* 0x000000130000720c */ /* 0x000fda0003f06070 */
[----:B0-----:R-:W-:Y:S05]  /*0210*/  @P0 BRA `(.L_x_13) ;  /* 0x0000000000380947 */ /* 0x001fea0003800000 */
[----:B------:R-:W-:-:S04]  /*0220*/  IMAD.IADD R4, R19, 0x1, R0 ;  /* 0x0000000113047824 */ /* 0x000fc800078e0200 */
[----:B------:R-:W-:-:S04]  /*0230*/  IMAD R5, R4, 0x3, RZ ;  /* 0x0000000304057824 */ /* 0x000fc800078e02ff */
[----:B-1----:R-:W-:-:S05]  /*0240*/  IMAD.WIDE.U32 R4, R5, 0x4, R2 ;  /* 0x0000000405047825 */ /* 0x002fca00078e0002 */
[----:B------:R-:W2:Y:S04]  /*0250*/  LDG.E R12, desc[UR6][R4.64] ;  /* 0x00000006040c7981 */ /* 0x000ea8000c1e1900 */
[----:B------:R-:W3:Y:S04]  /*0260*/  LDG.E R16, desc[UR6][R4.64+0x4] ;  /* 0x0000040604107981 */ /* 0x000ee8000c1e1900 */
[----:B------:R-:W4:Y:S01]  /*0270*/  LDG.E R18, desc[UR6][R4.64+0x8] ;  /* 0x0000080604127981 */ /* 0x000f22000c1e1900 */
[----:B------:R-:W-:-:S03]  /*0280*/  IMAD R15, R19, 0x4, R14 ;  /* 0x00000004130f7824 */ /* 0x000fc600078e020e */
[----:B--2---:R-:W-:Y:S04]  /*0290*/  STS [R7], R12 ;  /* 0x0000000c07007388 */ /* 0x004fe80000000800 */
[----:B---3--:R-:W-:Y:S04]  /*02a0*/  STS [R7+0x4], R16 ;  /* 0x0000041007007388 */ /* 0x008fe80000000800 */
[----:B----4-:R-:W-:Y:S04]  /*02b0*/  STS [R7+0x8], R18 ;  /* 0x0000081207007388 */ /* 0x010fe80000000800 */
[----:B------:R-:W-:Y:S04]  /*02c0*/  LDS R15, [R15] ;  /* 0x000000000f0f7984 */ /* 0x000fe80000000800 */
[----:B------:R-:W0:Y:S02]  /*02d0*/  LDS R20, [R14] ;  /* 0x000000000e147984 */ /* 0x000e240000000800 */
[----:B0-----:R-:W-:-:S05]  /*02e0*/  FADD R17, R15, R20 ;  /* 0x000000140f117221 */ /* 0x001fca0000000000 */
[----:B------:R0:W-:Y:S02]  /*02f0*/  STS [R14], R17 ;  /* 0x000000110e007388 */ /* 0x0001e40000000800 */
.L_x_13:
[----:B------:R-:W-:Y:S05]  /*0300*/  BSYNC.RECONVERGENT B0 ;  /* 0x0000000000007941 */ /* 0x000fea0003800200 */
.L_x_12:
[----:B------:R-:W-:Y:S01]  /*0310*/  BAR.SYNC.DEFER_BLOCKING 0x0 ;  /* 0x0000000000007b1d */ /* 0x000fe20000010000 */
[----:B------:R-:W-:Y:S02]  /*0320*/  ISETP.GT.U32.AND P0, PT, R6, 0x3, PT ;  /* 0x000000030600780c */ /* 0x000fe40003f04070 */
[----:B------:R-:W-:-:S11]  /*0330*/  MOV R6, R19 ;  /* 0x0000001300067202 */ /* 0x000fd60000000f00 */
[----:B------:R-:W-:Y:S05]  /*0340*/  @P0 BRA `(.L_x_14) ;  /* 0xfffffffc00a40947 */ /* 0x000fea000383ffff */
.L_x_11:
[----:B------:R-:W-:Y:S01]  /*0350*/  ISETP.NE.AND P0, PT, R0, RZ, PT ;  /* 0x000000ff0000720c */ /* 0x000fe20003f05270 */
[----:B------:R-:W-:-:S12]  /*0360*/  BSSY.RECONVERGENT B0, `(.L_x_15) ;  /* 0x0000030000007945 */ /* 0x000fd80003800200 */
[----:B------:R-:W-:Y:S05]  /*0370*/  @P0 BRA `(.L_x_16) ;  /* 0x0000000000b80947 */ /* 0x000fea0003800000 */
[----:B------:R-:W2:Y:S01]  /*0380*/  S2UR UR5, SR_CgaCtaId ;  /* 0x00000000000579c3 */ /* 0x000ea20000008800 */
[----:B-1----:R-:W1:Y:S01]  /*0390*/  LDS R3, [R13] ;  /* 0x000000000d037984 */ /* 0x002e620000000800 */
[----:B------:R-:W-:Y:S02]  /*03a0*/  UMOV UR4, 0x400 ;  /* 0x0000040000047882 */ /* 0x000fe40000000000 */
[----:B--2---:R-:W-:-:S09]  /*03b0*/  ULEA UR4, UR5, UR4, 0x18 ;  /* 0x0000000405047291 */ /* 0x004fd2000f8ec0ff */
[----:B0-----:R-:W0:Y:S01]  /*03c0*/  LDS.128 R4, [UR4] ;  /* 0x00000004ff047984 */ /* 0x001e220008000c00 */
[----:B-1----:R-:W1:Y:S02]  /*03d0*/  MUFU.RCP R0, R3 ;  /* 0x0000000300007308 */ /* 0x002e640000001000 */
[----:B-1----:R-:W-:-:S04]  /*03e0*/  FFMA R15, -R3, R0, 1 ;  /* 0x3f800000030f7423 */ /* 0x002fc80000000100 */
[----:B------:R-:W-:Y:S02]  /*03f0*/  FFMA R15, R0, R15, R0 ;  /* 0x0000000f000f7223 */ /* 0x000fe40000000000 */
[----:B0-----:R-:W0:Y:S02]  /*0400*/  FCHK P0, R4, R3 ;  /* 0x0000000304007302 */ /* 0x001e240000000000 */
[----:B------:R-:W-:-:S04]  /*0410*/  FFMA R0, R4, R15, RZ ;  /* 0x0000000f04007223 */ /* 0x000fc800000000ff */
[----:B------:R-:W-:-:S04]  /*0420*/  FFMA R2, -R3, R0, R4 ;  /* 0x0000000003027223 */ /* 0x000fc80000000104 */
[----:B------:R-:W-:Y:S01]  /*0430*/  FFMA R15, R15, R2, R0 ;  /* 0x000000020f0f7223 */ /* 0x000fe20000000000 */
[----:B0-----:R-:W-:Y:S06]  /*0440*/  @!P0 BRA `(.L_x_17) ;  /* 0x00000000000c8947 */ /* 0x001fec0003800000 */
[----:B------:R-:W-:-:S07]  /*0450*/  MOV R2, 0x470 ;  /* 0x0000047000027802 */ /* 0x000fce0000000f00 */
[----:B------:R-:W-:Y:S05]  /*0460*/  CALL.REL.NOINC `($__internal_0_$__cuda_sm3x_div_rn_noftz_f32_slowpath) ;  /* 0x0000000000987944 */ /* 0x000fea0003c00000 */
[----:B------:R-:W-:-:S07]  /*0470*/  IMAD.MOV.U32 R15, RZ, RZ, R0 ;  /* 0x000000ffff0f7224 */ /* 0x000fce00078e0000 */
.L_x_17:
[----:B------:R-:W0:Y:S01]  /*0480*/  LDC.64 R12, c[0x0][0x380] ;  /* 0x0000e000ff0c7b82 */ /* 0x000e220000000a00 */
[----:B------:R-:W1:Y:S08]  /*0490*/  MUFU.RCP R0, R3 ;  /* 0x0000000300007308 */ /* 0x000e700000001000 */
[----:B------:R-:W2:Y:S01]  /*04a0*/  FCHK P0, R5, R3 ;  /* 0x0000000305007302 */ /* 0x000ea20000000000 */
[----:B-1----:R-:W-:-:S04]  /*04b0*/  FFMA R7, -R3, R0, 1 ;  /* 0x3f80000003077423 */ /* 0x002fc80000000100 */
[----:B------:R-:W-:Y:S01]  /*04c0*/  FFMA R17, R0, R7, R0 ;  /* 0x0000000700117223 */ /* 0x000fe20000000000 */
[----:B0-----:R0:W-:Y:S03]  /*04d0*/  STG.E desc[UR6][R12.64], R15 ;  /* 0x0000000f0c007986 */ /* 0x0011e6000c101906 */
[----:B------:R-:W-:-:S04]  /*04e0*/  FFMA R0, R5, R17, RZ ;  /* 0x0000001105007223 */ /* 0x000fc800000000ff */
[----:B------:R-:W-:-:S04]  /*04f0*/  FFMA R7, -R3, R0, R5 ;  /* 0x0000000003077223 */ /* 0x000fc80000000105 */
[----:B------:R-:W-:Y:S01]  /*0500*/  FFMA R7, R17, R7, R0 ;  /* 0x0000000711077223 */ /* 0x000fe20000000000 */
[----:B--2---:R-:W-:Y:S06]  /*0510*/  @!P0 BRA `(.L_x_18) ;  /* 0x0000000000108947 */ /* 0x004fec0003800000 */
[----:B------:R-:W-:Y:S01]  /*0520*/  IMAD.MOV.U32 R4, RZ, RZ, R5 ;  /* 0x000000ffff047224 */ /* 0x000fe200078e0005 */
[----:B------:R-:W-:-:S07]  /*0530*/  MOV R2, 0x550 ;  /* 0x0000055000027802 */ /* 0x000fce0000000f00 */
[----:B0-----:R-:W-:Y:S05]  /*0540*/  CALL.REL.NOINC `($__internal_0_$__cuda_sm3x_div_rn_noftz_f32_slowpath) ;  /* 0x0000000000607944 */ /* 0x001fea0003c00000 */
[----:B------:R-:W-:-:S07]  /*0550*/  IMAD.MOV.U32 R7, RZ, RZ, R0 ;  /* 0x000000ffff077224 */ /* 0x000fce00078e0000 */
.L_x_18:
[----:B------:R-:W1:Y:S01]  /*0560*/  LDC.64 R4, c[0x0][0x380] ;  /* 0x0000e000ff047b82 */ /* 0x000e620000000a00 */
[----:B------:R-:W0:Y:S08]  /*0570*/  MUFU.RCP R0, R3 ;  /* 0x0000000300007308 */ /* 0x000e300000001000 */
[----:B------:R-:W2:Y:S01]  /*0580*/  FCHK P0, R6, R3 ;  /* 0x0000000306007302 */ /* 0x000ea20000000000 */
[----:B0-----:R-:W-:-:S04]  /*0590*/  FFMA R13, -R3, R0, 1 ;  /* 0x3f800000030d7423 */ /* 0x001fc80000000100 */
[----:B------:R-:W-:Y:S01]  /*05a0*/  FFMA R15, R0, R13, R0 ;  /* 0x0000000d000f7223 */ /* 0x000fe20000000000 */
[----:B-1----:R0:W-:Y:S03]  /*05b0*/  STG.E desc[UR6][R4.64+0x4], R7 ;  /* 0x0000040704007986 */ /* 0x0021e6000c101906 */
[----:B------:R-:W-:-:S04]  /*05c0*/  FFMA R0, R6, R15, RZ ;  /* 0x0000000f06007223 */ /* 0x000fc800000000ff */
[----:B------:R-:W-:-:S04]  /*05d0*/  FFMA R13, -R3, R0, R6 ;  /* 0x00000000030d7223 */ /* 0x000fc80000000106 */
[----:B------:R-:W-:Y:S01]  /*05e0*/  FFMA R13, R15, R13, R0 ;  /* 0x0000000d0f0d7223 */ /* 0x000fe20000000000 */
[----:B--2---:R-:W-:Y:S06]  /*05f0*/  @!P0 BRA `(.L_x_19) ;  /* 0x0000000000108947 */ /* 0x004fec0003800000 */
[----:B0-----:R-:W-:Y:S01]  /*0600*/  IMAD.MOV.U32 R4, RZ, RZ, R6 ;  /* 0x000000ffff047224 */ /* 0x001fe200078e0006 */
[----:B------:R-:W-:-:S07]  /*0610*/  MOV R2, 0x630 ;  /* 0x0000063000027802 */ /* 0x000fce0000000f00 */
[----:B------:R-:W-:Y:S05]  /*0620*/  CALL.REL.NOINC `($__internal_0_$__cuda_sm3x_div_rn_noftz_f32_slowpath) ;  /* 0x0000000000287944 */ /* 0x000fea0003c00000 */
[----:B------:R-:W-:-:S07]  /*0630*/  MOV R13, R0 ;  /* 0x00000000000d7202 */ /* 0x000fce0000000f00 */
.L_x_19:
[----:B------:R-:W1:Y:S02]  /*0640*/  LDC.64 R2, c[0x0][0x380] ;  /* 0x0000e000ff027b82 */ /* 0x000e640000000a00 */
[----:B-1----:R2:W-:Y:S02]  /*0650*/  STG.E desc[UR6][R2.64+0x8], R13 ;  /* 0x0000080d02007986 */ /* 0x0025e4000c101906 */
.L_x_16:
[----:B------:R-:W-:Y:S05]  /*0660*/  BSYNC.RECONVERGENT B0 ;  /* 0x0000000000007941 */ /* 0x000fea0003800200 */
.L_x_15:
[----:B------:R-:W-:Y:S06]  /*0670*/  BAR.SYNC.DEFER_BLOCKING 0x0 ;  /* 0x0000000000007b1d */ /* 0x000fec0000010000 */
[----:B------:R-:W-:Y:S04]  /*0680*/  STG.E desc[UR6][R8.64], RZ ;  /* 0x000000ff08007986 */ /* 0x000fe8000c101906 */
[----:B------:R-:W-:Y:S04]  /*0690*/  STG.E desc[UR6][R8.64+0x4], RZ ;  /* 0x000004ff08007986 */ /* 0x000fe8000c101906 */
[----:B------:R-:W-:Y:S04]  /*06a0*/  STG.E desc[UR6][R8.64+0x8], RZ ;  /* 0x000008ff08007986 */ /* 0x000fe8000c101906 */
[----:B------:R-:W-:Y:S01]  /*06b0*/  STG.E desc[UR6][R10.64], RZ ;  /* 0x000000ff0a007986 */ /* 0x000fe2000c101906 */
[----:B------:R-:W-:Y:S05]  /*06c0*/  EXIT ;  /* 0x000000000000794d */ /* 0x000fea0003800000 */
        .weak           $__internal_0_$__cuda_sm3x_div_rn_noftz_f32_slowpath
        .type           $__internal_0_$__cuda_sm3x_div_rn_noftz_f32_slowpath,@function
        .size           $__internal_0_$__cuda_sm3x_div_rn_noftz_f32_slowpath,(.L_x_81 - $__internal_0_$__cuda_sm3x_div_rn_noftz_f32_slowpath)
$__internal_0_$__cuda_sm3x_div_rn_noftz_f32_slowpath:
[--C-:B------:R-:W-:Y:S01]  /*06d0*/  SHF.R.U32.HI R12, RZ, 0x17, R3.reuse ;  /* 0x00000017ff0c7819 */ /* 0x100fe20000011603 */
[----:B------:R-:W-:Y:S01]  /*06e0*/  IMAD.MOV.U32 R13, RZ, RZ, R3 ;  /* 0x000000ffff0d7224 */ /* 0x000fe200078e0003 */
[----:B------:R-:W-:Y:S02]  /*06f0*/  SHF.R.U32.HI R0, RZ, 0x17, R4 ;  /* 0x00000017ff007819 */ /* 0x000fe40000011604 */
[----:B------:R-:W-:Y:S02]  /*0700*/  LOP3.LUT R12, R12, 0xff, RZ, 0xc0, !PT ;  /* 0x000000ff0c0c7812 */ /* 0x000fe400078ec0ff */
[----:B------:R-:W-:-:S03]  /*0710*/  LOP3.LUT R16, R0, 0xff, RZ, 0xc0, !PT ;  /* 0x000000ff00107812 */ /* 0x000fc600078ec0ff */
[----:B------:R-:W-:Y:S02]  /*0720*/  VIADD R14, R12, 0xffffffff ;  /* 0xffffffff0c0e7836 */ /* 0x000fe40000000000 */
[----:B------:R-:W-:-:S03]  /*0730*/  VIADD R0, R16, 0xffffffff ;  /* 0xffffffff10007836 */ /* 0x000fc60000000000 */
[----:B------:R-:W-:-:S04]  /*0740*/  ISETP.GT.U32.AND P0, PT, R14, 0xfd, PT ;  /* 0x000000fd0e00780c */ /* 0x000fc80003f04070 */
[----:B------:R-:W-:-:S13]  /*0750*/  ISETP.GT.U32.OR P0, PT, R0, 0xfd, P0 ;  /* 0x000000fd0000780c */ /* 0x000fda0000704470 */
[----:B------:R-:W-:Y:S01]  /*0760*/  @!P0 MOV R7, RZ ;  /* 0x000000ff00078202 */ /* 0x000fe20000000f00 */
[----:B------:R-:W-:Y:S06]  /*0770*/  @!P0 BRA `(.L_x_20) ;  /* 0x00000000005c8947 */ /* 0x000fec0003800000 */
[----:B------:R-:W-:Y:S02]  /*0780*/  FSETP.GTU.FTZ.AND P0, PT, |R4|, +INF , PT ;  /* 0x7f8000000400780b */ /* 0x000fe40003f1c200 */
[----:B------:R-:W-:-:S04]  /*0790*/  FSETP.GTU.FTZ.AND P1, PT, |R3|, +INF , PT ;  /* 0x7f8000000300780b */ /* 0x000fc80003f3c200 */
[----:B------:R-:W-:-:S13]  /*07a0*/  PLOP3.LUT P0, PT, P0, P1, PT, 0xf8, 0x8f ;  /* 0x00000000008f781c */ /* 0x000fda0000703f70 */
[----:B------:R-:W-:Y:S05]  /*07b0*/  @P0 BRA `(.L_x_21) ;  /* 0x0000000400440947 */ /* 0x000fea0003800000 */
[----:B------:R-:W-:-:S13]  /*07c0*/  LOP3.LUT P0, RZ, R13, 0x7fffffff, R4, 0xc8, !PT ;  /* 0x7fffffff0dff7812 */ /* 0x000fda000780c804 */
[----:B------:R-:W-:Y:S05]  /*07d0*/  @!P0 BRA `(.L_x_22) ;  /* 0x0000000400348947 */ /* 0x000fea0003800000 */
[C---:B------:R-:W-:Y:S02]  /*07e0*/  FSETP.NEU.FTZ.AND P2, PT, |R4|.reuse, +INF , PT ;  /* 0x7f8000000400780b */ /* 0x040fe40003f5d200 */
[----:B------:R-:W-:Y:S02]  /*07f0*/  FSETP.NEU.FTZ.AND P1, PT, |R3|, +INF , PT ;  /* 0x7f8000000300780b */ /* 0x000fe40003f3d200 */
[----:B------:R-:W-:-:S11]  /*0800*/  FSETP.NEU.FTZ.AND P0, PT, |R4|, +INF , PT ;  /* 0x7f8000000400780b */ /* 0x000fd60003f1d200 */
[----:B------:R-:W-:Y:S05]  /*0810*/  @!P1 BRA !P2, `(.L_x_22) ;  /* 0x0000000400249947 */ /* 0x000fea0005000000 */
[----:B------:R-:W-:-:S04]  /*0820*/  LOP3.LUT P2, RZ, R4, 0x7fffffff, RZ, 0xc0, !PT ;  /* 0x7fffffff04ff7812 */ /* 0x000fc8000784c0ff */
[----:B------:R-:W-:-:S13]  /*0830*/  PLOP3.LUT P1, PT, P1, P2, PT, 0x2f, 0xf2 ;  /* 0x0000000000f2781c */ /* 0x000fda0000f24577 */
[----:B------:R-:W-:Y:S05]  /*0840*/  @P1 BRA `(.L_x_23) ;  /* 0x0000000400101947 */ /* 0x000fea0003800000 */
[----:B------:R-:W-:-:S04]  /*0850*/  LOP3.LUT P1, RZ, R13, 0x7fffffff, RZ, 0xc0, !PT ;  /* 0x7fffffff0dff7812 */ /* 0x000fc8000782c0ff */
[----:B------:R-:W-:-:S13]  /*0860*/  PLOP3.LUT P0, PT, P0, P1, PT, 0x2f, 0xf2 ;  /* 0x0000000000f2781c */ /* 0x000fda0000702577 */
[----:B------:R-:W-:Y:S05]  /*0870*/  @P0 BRA `(.L_x_24) ;  /* 0x0000000000f80947 */ /* 0x000fea0003800000 */
[----:B------:R-:W-:Y:S02]  /*0880*/  ISETP.GE.AND P0, PT, R0, RZ, PT ;  /* 0x000000ff0000720c */ /* 0x000fe40003f06270 */
[----:B------:R-:W-:-:S11]  /*0890*/  ISETP.GE.AND P1, PT, R14, RZ, PT ;  /* 0x000000ff0e00720c */ /* 0x000fd60003f26270 */
[----:B------:R-:W-:Y:S02]  /*08a0*/  @P0 IMAD.MOV.U32 R7, RZ, RZ, RZ ;  /* 0x000000ffff070224 */ /* 0x000fe400078e00ff */
[----:B------:R-:W-:Y:S01]  /*08b0*/  @!P0 FFMA R4, R4, 1.84467440737095516160e+19, RZ ;  /* 0x5f80000004048823 */ /* 0x000fe200000000ff */
[----:B------:R-:W-:Y:S02]  /*08c0*/  @!P0 IMAD.MOV.U32 R7, RZ, RZ, -0x40 ;  /* 0xffffffc0ff078424 */ /* 0x000fe400078e00ff */
[----:B------:R-:W-:Y:S02]  /*08d0*/  @!P1 FFMA R13, R3, 1.84467440737095516160e+19, RZ ;  /* 0x5f800000030d9823 */ /* 0x000fe400000000ff */
[----:B------:R-:W-:-:S07]  /*08e0*/  @!P1 VIADD R7, R7, 0x40 ;  /* 0x0000004007079836 */ /* 0x000fce0000000000 */
.L_x_20:
[----:B------:R-:W-:-:S04]  /*08f0*/  LEA R0, R12, 0xc0800000, 0x17 ;  /* 0xc08000000c007811 */ /* 0x000fc800078eb8ff */
[----:B------:R-:W-:Y:S01]  /*0900*/  IADD3 R14, PT, PT, -R0, R13, RZ ;  /* 0x0000000d000e7210 */ /* 0x000fe20007ffe1ff */
[----:B------:R-:W-:-:S03]  /*0910*/  VIADD R13, R16, 0xffffff81 ;  /* 0xffffff81100d7836 */ /* 0x000fc60000000000 */
[----:B------:R-:W0:Y:S01]  /*0920*/  MUFU.RCP R15, R14 ;  /* 0x0000000e000f7308 */ /* 0x000e220000001000 */
[----:B------:R-:W-:Y:S01]  /*0930*/  FADD.FTZ R17, -R14, -RZ ;  /* 0x800000ff0e117221 */ /* 0x000fe20000010100 */
[C---:B------:R-:W-:Y:S01]  /*0940*/  IMAD R0, R13.reuse, -0x800000, R4 ;  /* 0xff8000000d007824 */ /* 0x040fe200078e0204 */
[----:B------:R-:W-:-:S05]  /*0950*/  IADD3 R12, PT, PT, R13, 0x7f, -R12 ;  /* 0x0000007f0d0c7810 */ /* 0x000fca0007ffe80c */
[----:B------:R-:W-:Y:S02]  /*0960*/  IMAD.IADD R7, R12, 0x1, R7 ;  /* 0x000000010c077824 */ /* 0x000fe400078e0207 */
[----:B0-----:R-:W-:-:S04]  /*0970*/  FFMA R16, R15, R17, 1 ;  /* 0x3f8000000f107423 */ /* 0x001fc80000000011 */
[----:B------:R-:W-:-:S04]  /*0980*/  FFMA R19, R15, R16, R15 ;  /* 0x000000100f137223 */ /* 0x000fc8000000000f */
[----:B------:R-:W-:-:S04]  /*0990*/  FFMA R4, R0, R19, RZ ;  /* 0x0000001300047223 */ /* 0x000fc800000000ff */
[----:B------:R-:W-:-:S04]  /*09a0*/  FFMA R15, R17, R4, R0 ;  /* 0x00000004110f7223 */ /* 0x000fc80000000000 */
[----:B------:R-:W-:-:S04]  /*09b0*/  FFMA R16, R19, R15, R4 ;  /* 0x0000000f13107223 */ /* 0x000fc80000000004 */
[----:B------:R-:W-:-:S04]  /*09c0*/  FFMA R17, R17, R16, R0 ;  /* 0x0000001011117223 */ /* 0x000fc80000000000 */
[----:B------:R-:W-:-:S05]  /*09d0*/  FFMA R0, R19, R17, R16 ;  /* 0x0000001113007223 */ /* 0x000fca0000000010 */
[----:B------:R-:W-:-:S04]  /*09e0*/  SHF.R.U32.HI R4, RZ, 0x17, R0 ;  /* 0x00000017ff047819 */ /* 0x000fc80000011600 */
[----:B------:R-:W-:-:S05]  /*09f0*/  LOP3.LUT R4, R4, 0xff, RZ, 0xc0, !PT ;  /* 0x000000ff04047812 */ /* 0x000fca00078ec0ff */
[----:B------:R-:W-:-:S05]  /*0a00*/  IMAD.IADD R14, R4, 0x1, R7 ;  /* 0x00000001040e7824 */ /* 0x000fca00078e0207 */
[----:B------:R-:W-:-:S04]  /*0a10*/  IADD3 R4, PT, PT, R14, -0x1, RZ ;  /* 0xffffffff0e047810 */ /* 0x000fc80007ffe0ff */
[----:B------:R-:W-:-:S13]  /*0a20*/  ISETP.GE.U32.AND P0, PT, R4, 0xfe, PT ;  /* 0x000000fe0400780c */ /* 0x000fda0003f06070 */
[----:B------:R-:W-:Y:S05]  /*0a30*/  @!P0 BRA `(.L_x_25) ;  /* 0x0000000000808947 */ /* 0x000fea0003800000 */
[----:B------:R-:W-:-:S13]  /*0a40*/  ISETP.GT.AND P0, PT, R14, 0xfe, PT ;  /* 0x000000fe0e00780c */ /* 0x000fda0003f04270 */
[----:B------:R-:W-:Y:S05]  /*0a50*/  @P0 BRA `(.L_x_26) ;  /* 0x00000000006c0947 */ /* 0x000fea0003800000 */
[----:B------:R-:W-:-:S13]  /*0a60*/  ISETP.GE.AND P0, PT, R14, 0x1, PT ;  /* 0x000000010e00780c */ /* 0x000fda0003f06270 */
[----:B------:R-:W-:Y:S05]  /*0a70*/  @P0 BRA `(.L_x_27) ;  /* 0x0000000000980947 */ /* 0x000fea0003800000 */
[----:B------:R-:W-:Y:S02]  /*0a80*/  ISETP.GE.AND P0, PT, R14, -0x18, PT ;  /* 0xffffffe80e00780c */ /* 0x000fe40003f06270 */
[----:B------:R-:W-:-:S11]  /*0a90*/  LOP3.LUT R0, R0, 0x80000000, RZ, 0xc0, !PT ;  /* 0x8000000000007812 */ /* 0x000fd600078ec0ff */
[----:B------:R-:W-:Y:S05]  /*0aa0*/  @!P0 BRA `(.L_x_27) ;  /* 0x00000000008c8947 */ /* 0x000fea0003800000 */
[CCC-:B------:R-:W-:Y:S01]  /*0ab0*/  FFMA.RZ R4, R19.reuse, R17.reuse, R16.reuse ;  /* 0x0000001113047223 */ /* 0x1c0fe2000000c010 */
[C---:B------:R-:W-:Y:S02]  /*0ac0*/  VIADD R13, R14.reuse, 0x20 ;  /* 0x000000200e0d7836 */ /* 0x040fe40000000000 */
[CCC-:B------:R-:W-:Y:S01]  /*0ad0*/  FFMA.RM R7, R19.reuse, R17.reuse, R16.reuse ;  /* 0x0000001113077223 */ /* 0x1c0fe20000004010 */
[----:B------:R-:W-:Y:S02]  /*0ae0*/  ISETP.NE.AND P2, PT, R14, RZ, PT ;  /* 0x000000ff0e00720c */ /* 0x000fe40003f45270 */
[----:B------:R-:W-:Y:S01]  /*0af0*/  LOP3.LUT R12, R4, 0x7fffff, RZ, 0xc0, !PT ;  /* 0x007fffff040c7812 */ /* 0x000fe200078ec0ff */
[----:B------:R-:W-:Y:S01]  /*0b00*/  FFMA.RP R4, R19, R17, R16 ;  /* 0x0000001113047223 */ /* 0x000fe20000008010 */
[----:B------:R-:W-:Y:S01]  /*0b10*/  ISETP.NE.AND P1, PT, R14, RZ, PT ;  /* 0x000000ff0e00720c */ /* 0x000fe20003f25270 */
[----:B------:R-:W-:Y:S01]  /*0b20*/  IMAD.MOV R14, RZ, RZ, -R14 ;  /* 0x000000ffff0e7224 */ /* 0x000fe200078e0a0e */
[----:B------:R-:W-:-:S02]  /*0b30*/  LOP3.LUT R12, R12, 0x800000, RZ, 0xfc, !PT ;  /* 0x008000000c0c7812 */ /* 0x000fc400078efcff */
[----:B------:R-:W-:Y:S02]  /*0b40*/  FSETP.NEU.FTZ.AND P0, PT, R4, R7, PT ;  /* 0x000000070400720b */ /* 0x000fe40003f1d000 */
[----:B------:R-:W-:Y:S02]  /*0b50*/  SHF.L.U32 R13, R12, R13, RZ ;  /* 0x0000000d0c0d7219 */ /* 0x000fe400000006ff */
[----:B------:R-:W-:Y:S02]  /*0b60*/  SEL R7, R14, RZ, P2 ;  /* 0x000000ff0e077207 */ /* 0x000fe40001000000 */
[----:B------:R-:W-:Y:S02]  /*0b70*/  ISETP.NE.AND P1, PT, R13, RZ, P1 ;  /* 0x000000ff0d00720c */ /* 0x000fe40000f25270 */
[----:B------:R-:W-:Y:S02]  /*0b80*/  SHF.R.U32.HI R7, RZ, R7, R12 ;  /* 0x00000007ff077219 */ /* 0x000fe4000001160c */
[----:B------:R-:W-:-:S02]  /*0b90*/  PLOP3.LUT P0, PT, P0, P1, PT, 0xf8, 0x8f ;  /* 0x00000000008f781c */ /* 0x000fc40000703f70 */
[----:B------:R-:W-:Y:S02]  /*0ba0*/  SHF.R.U32.HI R13, RZ, 0x1, R7 ;  /* 0x00000001ff0d7819 */ /* 0x000fe40000011607 */
[----:B------:R-:W-:-:S04]  /*0bb0*/  SEL R4, RZ, 0x1, !P0 ;  /* 0x00000001ff047807 */ /* 0x000fc80004000000 */
[----:B------:R-:W-:-:S04]  /*0bc0*/  LOP3.LUT R4, R4, 0x1, R13, 0xf8, !PT ;  /* 0x0000000104047812 */ /* 0x000fc800078ef80d */
[----:B------:R-:W-:-:S05]  /*0bd0*/  LOP3.LUT R4, R4, R7, RZ, 0xc0, !PT ;  /* 0x0000000704047212 */ /* 0x000fca00078ec0ff */
[----:B------:R-:W-:-:S05]  /*0be0*/  IMAD.IADD R13, R13, 0x1, R4 ;  /* 0x000000010d0d7824 */ /* 0x000fca00078e0204 */
[----:B------:R-:W-:Y:S01]  /*0bf0*/  LOP3.LUT R0, R13, R0, RZ, 0xfc, !PT ;  /* 0x000000000d007212 */ /* 0x000fe200078efcff */
[----:B------:R-:W-:Y:S06]  /*0c00*/  BRA `(.L_x_27) ;  /* 0x0000000000347947 */ /* 0x000fec0003800000 */
.L_x_26:
[----:B------:R-:W-:-:S04]  /*0c10*/  LOP3.LUT R0, R0, 0x80000000, RZ, 0xc0, !PT ;  /* 0x8000000000007812 */ /* 0x000fc800078ec0ff */
[----:B------:R-:W-:Y:S01]  /*0c20*/  LOP3.LUT R0, R0, 0x7f800000, RZ, 0xfc, !PT ;  /* 0x7f80000000007812 */ /* 0x000fe200078efcff */
[----:B------:R-:W-:Y:S06]  /*0c30*/  BRA `(.L_x_27) ;  /* 0x0000000000287947 */ /* 0x000fec0003800000 */
.L_x_25:
[----:B------:R-:W-:Y:S01]  /*0c40*/  LEA R0, R7, R0, 0x17 ;  /* 0x0000000007007211 */ /* 0x000fe200078eb8ff */
[----:B------:R-:W-:Y:S06]  /*0c50*/  BRA `(.L_x_27) ;  /* 0x0000000000207947 */ /* 0x000fec0003800000 */
.L_x_24:
[----:B------:R-:W-:-:S04]  /*0c60*/  LOP3.LUT R0, R13, 0x80000000, R4, 0x48, !PT ;  /* 0x800000000d007812 */ /* 0x000fc800078e4804 */
[----:B------:R-:W-:Y:S01]  /*0c70*/  LOP3.LUT R0, R0, 0x7f800000, RZ, 0xfc, !PT ;  /* 0x7f80000000007812 */ /* 0x000fe200078efcff */
[----:B------:R-:W-:Y:S06]  /*0c80*/  BRA `(.L_x_27) ;  /* 0x0000000000147947 */ /* 0x000fec0003800000 */
.L_x_23:
[----:B------:R-:W-:Y:S01]  /*0c90*/  LOP3.LUT R0, R13, 0x80000000, R4, 0x48, !PT ;  /* 0x800000000d007812 */ /* 0x000fe200078e4804 */
[----:B------:R-:W-:Y:S06]  /*0ca0*/  BRA `(.L_x_27) ;  /* 0x00000000000c7947 */ /* 0x000fec0003800000 */
.L_x_22:
[----:B------:R-:W0:Y:S01]  /*0cb0*/  MUFU.RSQ R0, -QNAN ;  /* 0xffc0000000007908 */ /* 0x000e220000001400 */
[----:B------:R-:W-:Y:S05]  /*0cc0*/  BRA `(.L_x_27) ;  /* 0x0000000000047947 */ /* 0x000fea0003800000 */
.L_x_21:
[----:B------:R-:W-:-:S07]  /*0cd0*/  FADD.FTZ R0, R4, R3 ;  /* 0x0000000304007221 */ /* 0x000fce0000010000 */
.L_x_27:
[----:B------:R-:W-:Y:S02]  /*0ce0*/  IMAD.MOV.U32 R12, RZ, RZ, R2 ;  /* 0x000000ffff0c7224 */ /* 0x000fe400078e0002 */
[----:B------:R-:W-:-:S04]  /*0cf0*/  IMAD.MOV.U32 R13, RZ, RZ, 0x0 ;  /* 0x00000000ff0d7424 */ /* 0x000fc800078e00ff */
[----:B0-----:R-:W-:Y:S05]  /*0d00*/  RET.REL.NODEC R12 `(_Z14move_centroidsPfS_S_) ;  /* 0xfffffff00cbc7950 */ /* 0x001fea0003c3ffff */
.L_x_28:
        /* <DEDUP_REMOVED lines=15> */
.L_x_81:


//--------------------- .text._Z12newCentroidsPKiS0_Pf --------------------------
	.section	.text._Z12newCentroidsPKiS0_Pf,"ax",@progbits
	.align	128
        .global         _Z12newCentroidsPKiS0_Pf
        .type           _Z12newCentroidsPKiS0_Pf,@function
        .size           _Z12newCentroidsPKiS0_Pf,(.L_x_82 - _Z12newCentroidsPKiS0_Pf)
        .other          _Z12newCentroidsPKiS0_Pf,@"STO_CUDA_ENTRY STV_DEFAULT"
_Z12newCentroidsPKiS0_Pf:
.text._Z12newCentroidsPKiS0_Pf:
[----:B------:R-:W-:Y:S01]  /*0000*/  LDC R1, c[0x0][0x37c] ;  /* 0x0000df00ff017b82 */ /* 0x000fe20000000800 */
[----:B------:R-:W0:Y:S07]  /*0010*/  S2R R3, SR_TID.X ;  /* 0x0000000000037919 */ /* 0x000e2e0000002100 */
[----:B------:R-:W0:Y:S08]  /*0020*/  S2UR UR4, SR_CTAID.X ;  /* 0x00000000000479c3 */ /* 0x000e300000002500 */
[----:B------:R-:W0:Y:S02]  /*0030*/  LDC R8, c[0x0][0x360] ;  /* 0x0000d800ff087b82 */ /* 0x000e240000000800 */
[----:B0-----:R-:W-:-:S05]  /*0040*/  IMAD R8, R8, UR4, R3 ;  /* 0x0000000408087c24 */ /* 0x001fca000f8e0203 */
[----:B------:R-:W-:-:S13]  /*0050*/  ISETP.GT.U32.AND P0, PT, R8, 0x1, PT ;  /* 0x000000010800780c */ /* 0x000fda0003f04070 */
[----:B------:R-:W-:Y:S05]  /*0060*/  @P0 EXIT ;  /* 0x000000000000094d */ /* 0x000fea0003800000 */
[----:B------:R-:W0:Y:S01]  /*0070*/  LDCU.128 UR4, c[0x0][0x380] ;  /* 0x00007000ff0477ac */ /* 0x000e220008000c00 */
[----:B------:R-:W-:Y:S01]  /*0080*/  CS2R R6, SRZ ;  /* 0x0000000000067805 */ /* 0x000fe2000001ff00 */
[----:B------:R-:W-:Y:S02]  /*0090*/  IMAD.MOV.U32 R0, RZ, RZ, RZ ;  /* 0x000000ffff007224 */ /* 0x000fe400078e00ff */
[----:B------:R-:W-:Y:S01]  /*00a0*/  IMAD.MOV.U32 R9, RZ, RZ, RZ ;  /* 0x000000ffff097224 */ /* 0x000fe200078e00ff */
[----:B------:R-:W1:Y:S01]  /*00b0*/  LDCU.64 UR8, c[0x0][0x358] ;  /* 0x00006b00ff0877ac */ /* 0x000e620008000a00 */
[----:B0-----:R-:W-:Y:S02]  /*00c0*/  UIADD3 UR6, UP0, UPT, UR6, 0x10, URZ ;  /* 0x0000001006067890 */ /* 0x001fe4000ff1e0ff */
[----:B------:R-:W-:Y:S02]  /*00d0*/  UIADD3 UR4, UP1, UPT, UR4, 0x30, URZ ;  /* 0x0000003004047890 */ /* 0x000fe4000ff3e0ff */
[----:B------:R-:W-:-:S02]  /*00e0*/  UIADD3.X UR7, UPT, UPT, URZ, UR7, URZ, UP0, !UPT ;  /* 0x00000007ff077290 */ /* 0x000fc400087fe4ff */
[----:B------:R-:W-:Y:S01]  /*00f0*/  UIADD3.X UR5, UPT, UPT, URZ, UR5, URZ, UP1, !UPT ;  /* 0x00000005ff057290 */ /* 0x000fe20008ffe4ff */
[----:B------:R-:W-:Y:S01]  /*0100*/  IMAD.U32 R2, RZ, RZ, UR6 ;  /* 0x00000006ff027e24 */ /* 0x000fe2000f8e00ff */
[----:B------:R-:W-:Y:S01]  /*0110*/  MOV R18, UR4 ;  /* 0x0000000400127c02 */ /* 0x000fe20008000f00 */
[----:B------:R-:W-:Y:S01]  /*0120*/  UMOV UR4, URZ ;  /* 0x000000ff00047c82 */ /* 0x000fe20008000000 */
[----:B------:R-:W-:Y:S02]  /*0130*/  IMAD.U32 R3, RZ, RZ, UR7 ;  /* 0x00000007ff037e24 */ /* 0x000fe4000f8e00ff */
[----:B-1----:R-:W-:-:S07]  /*0140*/  IMAD.U32 R25, RZ, RZ, UR5 ;  /* 0x00000005ff197e24 */ /* 0x002fce000f8e00ff */
.L_x_29:
[----:B------:R-:W2:Y:S04]  /*0150*/  LDG.E R5, desc[UR8][R2.64+-0x10] ;  /* 0xfffff00802057981 */ /* 0x000ea8000c1e1900 */
[----:B------:R-:W3:Y:S04]  /*0160*/  LDG.E R15, desc[UR8][R2.64+-0xc] ;  /* 0xfffff408020f7981 */ /* 0x000ee8000c1e1900 */
[----:B------:R-:W4:Y:S04]  /*0170*/  LDG.E R17, desc[UR8][R2.64+-0x8] ;  /* 0xfffff80802117981 */ /* 0x000f28000c1e1900 */
[----:B------:R-:W5:Y:S01]  /*0180*/  LDG.E R19, desc[UR8][R2.64+-0x4] ;  /* 0xfffffc0802137981 */ /* 0x000f62000c1e1900 */
[----:B------:R-:W-:-:S03]  /*0190*/  IMAD.MOV.U32 R4, RZ, RZ, R18 ;  /* 0x000000ffff047224 */ /* 0x000fc600078e0012 */
[----:B------:R-:W5:Y:S04]  /*01a0*/  LDG.E R21, desc[UR8][R2.64] ;  /* 0x0000000802157981 */ /* 0x000f68000c1e1900 */
[----:B------:R-:W5:Y:S04]  /*01b0*/  LDG.E R23, desc[UR8][R2.64+0x4] ;  /* 0x0000040802177981 */ /* 0x000f68000c1e1900 */
[----:B------:R-:W5:Y:S01]  /*01c0*/  LDG.E R12, desc[UR8][R2.64+0x8] ;  /* 0x00000808020c7981 */ /* 0x000f62000c1e1900 */
[----:B--2---:R-:W-:Y:S02]  /*01d0*/  ISETP.NE.AND P6, PT, R5, R8, PT ;  /* 0x000000080500720c */ /* 0x004fe40003fc5270 */
[----:B------:R-:W-:-:S02]  /*01e0*/  MOV R5, R25 ;  /* 0x0000001900057202 */ /* 0x000fc40000000f00 */
[-C--:B---3--:R-:W-:Y:S02]  /*01f0*/  ISETP.NE.AND P0, PT, R15, R8.reuse, PT ;  /* 0x000000080f00720c */ /* 0x088fe40003f05270 */
[----:B------:R-:W2:Y:S01]  /*0200*/  LDG.E R15, desc[UR8][R2.64+0xc] ;  /* 0x00000c08020f7981 */ /* 0x000ea2000c1e1900 */
[----:B----4-:R-:W-:-:S06]  /*0210*/  ISETP.NE.AND P1, PT, R17, R8, PT ;  /* 0x000000081100720c */ /* 0x010fcc0003f25270 */
[----:B------:R-:W3:Y:S04]  /*0220*/  @!P6 LDG.E R10, desc[UR8][R4.64+-0x2c] ;  /* 0xffffd408040ae981 */ /* 0x000ee8000c1e1900 */
[----:B------:R-:W4:Y:S04]  /*0230*/  @!P6 LDG.E R11, desc[UR8][R4.64+-0x30] ;  /* 0xffffd008040be981 */ /* 0x000f28000c1e1900 */
[----:B------:R-:W2:Y:S04]  /*0240*/  @!P6 LDG.E R13, desc[UR8][R4.64+-0x28] ;  /* 0xffffd808040de981 */ /* 0x000ea8000c1e1900 */
[----:B------:R-:W2:Y:S04]  /*0250*/  @!P0 LDG.E R27, desc[UR8][R4.64+-0x24] ;  /* 0xffffdc08041b8981 */ /* 0x000ea8000c1e1900 */
[----:B------:R-:W2:Y:S04]  /*0260*/  @!P0 LDG.E R16, desc[UR8][R4.64+-0x20] ;  /* 0xffffe00804108981 */ /* 0x000ea8000c1e1900 */
[----:B------:R-:W2:Y:S04]  /*0270*/  @!P0 LDG.E R29, desc[UR8][R4.64+-0x1c] ;  /* 0xffffe408041d8981 */ /* 0x000ea8000c1e1900 */
[----:B------:R-:W2:Y:S01]  /*0280*/  @!P1 LDG.E R20, desc[UR8][R4.64+-0x18] ;  /* 0xffffe80804149981 */ /* 0x000ea2000c1e1900 */
[----:B-----5:R-:W-:-:S02]  /*0290*/  ISETP.NE.AND P2, PT, R19, R8, PT ;  /* 0x000000081300720c */ /* 0x020fc40003f45270 */
[-C--:B------:R-:W-:Y:S01]  /*02a0*/  ISETP.NE.AND P3, PT, R21, R8.reuse, PT ;  /* 0x000000081500720c */ /* 0x080fe20003f65270 */
[----:B------:R-:W5:Y:S01]  /*02b0*/  @!P1 LDG.E R18, desc[UR8][R4.64+-0x14] ;  /* 0xffffec0804129981 */ /* 0x000f62000c1e1900 */
[----:B------:R-:W-:-:S03]  /*02c0*/  ISETP.NE.AND P4, PT, R23, R8, PT ;  /* 0x000000081700720c */ /* 0x000fc60003f85270 */
[----:B------:R-:W5:Y:S01]  /*02d0*/  @!P1 LDG.E R25, desc[UR8][R4.64+-0x10] ;  /* 0xfffff00804199981 */ /* 0x000f62000c1e1900 */
[----:B------:R-:W-:Y:S02]  /*02e0*/  ISETP.NE.AND P5, PT, R12, R8, PT ;  /* 0x000000080c00720c */ /* 0x000fe40003fa5270 */
[----:B------:R-:W-:-:S03]  /*02f0*/  @!P6 IADD3 R9, PT, PT, R9, 0x1, RZ ;  /* 0x000000010909e810 */ /* 0x000fc60007ffe0ff */
[----:B------:R-:W5:Y:S04]  /*0300*/  @!P2 LDG.E R23, desc[UR8][R4.64+-0x4] ;  /* 0xfffffc080417a981 */ /* 0x000f68000c1e1900 */
[----:B------:R-:W5:Y:S04]  /*0310*/  @!P3 LDG.E R14, desc[UR8][R4.64+0x4] ;  /* 0x00000408040eb981 */ /* 0x000f68000c1e1900 */
[----:B------:R-:W5:Y:S04]  /*0320*/  @!P3 LDG.E R21, desc[UR8][R4.64] ;  /* 0x000000080415b981 */ /* 0x000f68000c1e1900 */
[----:B------:R-:W5:Y:S04]  /*0330*/  @!P3 LDG.E R19, desc[UR8][R4.64+0x8] ;  /* 0x000008080413b981 */ /* 0x000f68000c1e1900 */
[----:B------:R-:W5:Y:S04]  /*0340*/  @!P4 LDG.E R12, desc[UR8][R4.64+0x10] ;  /* 0x00001008040cc981 */ /* 0x000f68000c1e1900 */
[----:B------:R-:W5:Y:S01]  /*0350*/  @!P4 LDG.E R17, desc[UR8][R4.64+0xc] ;  /* 0x00000c080411c981 */ /* 0x000f62000c1e1900 */
[----:B---3--:R-:W-:-:S03]  /*0360*/  @!P6 IMAD.IADD R7, R7, 0x1, R10 ;  /* 0x000000010707e824 */ /* 0x008fc600078e020a */
[----:B------:R-:W3:Y:S01]  /*0370*/  @!P2 LDG.E R10, desc[UR8][R4.64+-0x8] ;  /* 0xfffff808040aa981 */ /* 0x000ee2000c1e1900 */
[----:B----4-:R-:W-:-:S03]  /*0380*/  @!P6 IMAD.IADD R0, R0, 0x1, R11 ;  /* 0x000000010000e824 */ /* 0x010fc600078e020b */
[----:B------:R-:W4:Y:S01]  /*0390*/  @!P2 LDG.E R11, desc[UR8][R4.64+-0xc] ;  /* 0xfffff408040ba981 */ /* 0x000f22000c1e1900 */
[----:B--2---:R-:W-:Y:S01]  /*03a0*/  @!P6 IMAD.IADD R6, R6, 0x1, R13 ;  /* 0x000000010606e824 */ /* 0x004fe200078e020d */
[----:B------:R-:W-:Y:S02]  /*03b0*/  ISETP.NE.AND P6, PT, R15, R8, PT ;  /* 0x000000080f00720c */ /* 0x000fe40003fc5270 */
[----:B------:R-:W2:Y:S01]  /*03c0*/  @!P5 LDG.E R13, desc[UR8][R4.64+0x18] ;  /* 0x00001808040dd981 */ /* 0x000ea2000c1e1900 */
[----:B------:R-:W-:-:S03]  /*03d0*/  @!P0 IMAD.IADD R0, R0, 0x1, R27 ;  /* 0x0000000100008824 */ /* 0x000fc600078e021b */
[----:B------:R-:W2:Y:S01]  /*03e0*/  @!P4 LDG.E R15, desc[UR8][R4.64+0x14] ;  /* 0x00001408040fc981 */ /* 0x000ea2000c1e1900 */
[----:B------:R-:W-:-:S03]  /*03f0*/  @!P0 IMAD.IADD R7, R7, 0x1, R16 ;  /* 0x0000000107078824 */ /* 0x000fc600078e0210 */
[----:B------:R-:W2:Y:S04]  /*0400*/  @!P5 LDG.E R16, desc[UR8][R4.64+0x1c] ;  /* 0x00001c080410d981 */ /* 0x000ea8000c1e1900 */
[----:B------:R-:W2:Y:S01]  /*0410*/  @!P5 LDG.E R27, desc[UR8][R4.64+0x20] ;  /* 0x00002008041bd981 */ /* 0x000ea2000c1e1900 */
[----:B------:R-:W-:Y:S01]  /*0420*/  @!P0 IMAD.IADD R6, R6, 0x1, R29 ;  /* 0x0000000106068824 */ /* 0x000fe200078e021d */
[----:B------:R-:W-:Y:S02]  /*0430*/  @!P1 IADD3 R0, PT, PT, R0, R20, RZ ;  /* 0x0000001400009210 */ /* 0x000fe40007ffe0ff */
[----:B------:R-:W2:Y:S04]  /*0440*/  @!P6 LDG.E R29, desc[UR8][R4.64+0x24] ;  /* 0x00002408041de981 */ /* 0x000ea8000c1e1900 */
[----:B------:R-:W2:Y:S04]  /*0450*/  @!P6 LDG.E R20, desc[UR8][R4.64+0x28] ;  /* 0x000028080414e981 */ /* 0x000ea8000c1e1900 */
[----:B------:R-:W2:Y:S01]  /*0460*/  @!P6 LDG.E R22, desc[UR8][R4.64+0x2c] ;  /* 0x00002c080416e981 */ /* 0x000ea2000c1e1900 */
[----:B------:R-:W-:Y:S01]  /*0470*/  @!P0 VIADD R9, R9, 0x1 ;  /* 0x0000000109098836 */ /* 0x000fe20000000000 */
[----:B-----5:R-:W-:Y:S01]  /*0480*/  @!P1 IADD3 R6, PT, PT, R6, R25, RZ ;  /* 0x0000001906069210 */ /* 0x020fe20007ffe0ff */
[----:B------:R-:W-:-:S03]  /*0490*/  @!P1 IMAD.IADD R7, R7, 0x1, R18 ;  /* 0x0000000107079824 */ /* 0x000fc600078e0212 */
[----:B------:R-:W-:Y:S01]  /*04a0*/  @!P1 IADD3 R9, PT, PT, R9, 0x1, RZ ;  /* 0x0000000109099810 */ /* 0x000fe20007ffe0ff */
[----:B------:R-:W-:Y:S01]  /*04b0*/  @!P2 IMAD.IADD R6, R6, 0x1, R23 ;  /* 0x000000010606a824 */ /* 0x000fe200078e0217 */
[----:B------:R-:W-:Y:S02]  /*04c0*/  UIADD3 UR4, UPT, UPT, UR4, 0x8, URZ ;  /* 0x0000000804047890 */ /* 0x000fe4000fffe0ff */
[----:B------:R-:W-:Y:S02]  /*04d0*/  @!P2 IADD3 R9, PT, PT, R9, 0x1, RZ ;  /* 0x000000010909a810 */ /* 0x000fe40007ffe0ff */
[----:B------:R-:W-:Y:S02]  /*04e0*/  IADD3 R2, P0, PT, R2, 0x20, RZ ;  /* 0x0000002002027810 */ /* 0x000fe40007f1e0ff */
[----:B------:R-:W-:Y:S01]  /*04f0*/  @!P3 IADD3 R9, PT, PT, R9, 0x1, RZ ;  /* 0x000000010909b810 */ /* 0x000fe20007ffe0ff */
[----:B------:R-:W-:Y:S01]  /*0500*/  UISETP.NE.AND UP0, UPT, UR4, 0x1388, UPT ;  /* 0x000013880400788c */ /* 0x000fe2000bf05270 */
[----:B------:R-:W-:-:S03]  /*0510*/  @!P3 IMAD.IADD R6, R6, 0x1, R19 ;  /* 0x000000010606b824 */ /* 0x000fc600078e0213 */
[----:B------:R-:W-:Y:S02]  /*0520*/  @!P4 VIADD R9, R9, 0x1 ;  /* 0x000000010909c836 */ /* 0x000fe40000000000 */
[----:B------:R-:W-:Y:S01]  /*0530*/  IMAD.X R3, RZ, RZ, R3, P0 ;  /* 0x000000ffff037224 */ /* 0x000fe200000e0603 */
[----:B------:R-:W-:Y:S01]  /*0540*/  IADD3 R18, P0, PT, R4, 0x60, RZ ;  /* 0x0000006004127810 */ /* 0x000fe20007f1e0ff */
[----:B------:R-:W-:-:S04]  /*0550*/  @!P5 VIADD R9, R9, 0x1 ;  /* 0x000000010909d836 */ /* 0x000fc80000000000 */
[----:B------:R-:W-:Y:S02]  /*0560*/  IMAD.X R25, RZ, RZ, R5, P0 ;  /* 0x000000ffff197224 */ /* 0x000fe400000e0605 */
[----:B------:R-:W-:Y:S02]  /*0570*/  @!P6 VIADD R9, R9, 0x1 ;  /* 0x000000010909e836 */ /* 0x000fe40000000000 */
[----:B---3--:R-:W-:Y:S02]  /*0580*/  @!P2 IMAD.IADD R7, R7, 0x1, R10 ;  /* 0x000000010707a824 */ /* 0x008fe400078e020a */
[----:B----4-:R-:W-:Y:S02]  /*0590*/  @!P2 IMAD.IADD R0, R0, 0x1, R11 ;  /* 0x000000010000a824 */ /* 0x010fe400078e020b */
[----:B------:R-:W-:Y:S02]  /*05a0*/  @!P3 IMAD.IADD R7, R7, 0x1, R14 ;  /* 0x000000010707b824 */ /* 0x000fe400078e020e */
[----:B------:R-:W-:-:S02]  /*05b0*/  @!P3 IMAD.IADD R0, R0, 0x1, R21 ;  /* 0x000000010000b824 */ /* 0x000fc400078e0215 */
[----:B------:R-:W-:Y:S02]  /*05c0*/  @!P4 IMAD.IADD R7, R7, 0x1, R12 ;  /* 0x000000010707c824 */ /* 0x000fe400078e020c */
[----:B------:R-:W-:Y:S02]  /*05d0*/  @!P4 IMAD.IADD R0, R0, 0x1, R17 ;  /* 0x000000010000c824 */ /* 0x000fe400078e0211 */
[----:B--2---:R-:W-:Y:S02]  /*05e0*/  @!P4 IMAD.IADD R6, R6, 0x1, R15 ;  /* 0x000000010606c824 */ /* 0x004fe400078e020f */
[----:B------:R-:W-:Y:S01]  /*05f0*/  @!P5 IMAD.IADD R0, R0, 0x1, R13 ;  /* 0x000000010000d824 */ /* 0x000fe200078e020d */
[----:B------:R-:W-:Y:S01]  /*0600*/  @!P5 IADD3 R7, PT, PT, R7, R16, RZ ;  /* 0x000000100707d210 */ /* 0x000fe20007ffe0ff */
[----:B------:R-:W-:Y:S02]  /*0610*/  @!P5 IMAD.IADD R6, R6, 0x1, R27 ;  /* 0x000000010606d824 */ /* 0x000fe400078e021b */
[----:B------:R-:W-:Y:S01]  /*0620*/  @!P6 IMAD.IADD R0, R0, 0x1, R29 ;  /* 0x000000010000e824 */ /* 0x000fe200078e021d */
[----:B------:R-:W-:Y:S01]  /*0630*/  @!P6 IADD3 R7, PT, PT, R7, R20, RZ ;  /* 0x000000140707e210 */ /* 0x000fe20007ffe0ff */
[----:B------:R-:W-:Y:S01]  /*0640*/  @!P6 IMAD.IADD R6, R6, 0x1, R22 ;  /* 0x000000010606e824 */ /* 0x000fe200078e0216 */
[----:B------:R-:W-:Y:S06]  /*0650*/  BRA.U UP0, `(.L_x_29) ;  /* 0xfffffff900bc7547 */ /* 0x000fec000b83ffff */
[----:B------:R-:W-:Y:S01]  /*0660*/  I2FP.F32.S32 R3, R9 ;  /* 0x0000000900037245 */ /* 0x000fe20000201400 */
[----:B------:R-:W-:Y:S01]  /*0670*/  BSSY.RECONVERGENT B0, `(.L_x_30) ;  /* 0x000000e000007945 */ /* 0x000fe20003800200 */
[----:B------:R-:W-:Y:S01]  /*0680*/  I2FP.F32.S32 R0, R0 ;  /* 0x0000000000007245 */ /* 0x000fe20000201400 */
[----:B------:R-:W-:Y:S01]  /*0690*/  IMAD R4, R8, 0x3, RZ ;  /* 0x0000000308047824 */ /* 0x000fe200078e02ff */
[----:B------:R-:W0:Y:S08]  /*06a0*/  MUFU.RCP R2, R3 ;  /* 0x0000000300027308 */ /* 0x000e300000001000 */
[----:B------:R-:W1:Y:S01]  /*06b0*/  FCHK P0, R0, R3 ;  /* 0x0000000300007302 */ /* 0x000e620000000000 */
[----:B0-----:R-:W-:-:S04]  /*06c0*/  FFMA R5, -R3, R2, 1 ;  /* 0x3f80000003057423 */ /* 0x001fc80000000102 */
[----:B------:R-:W-:-:S04]  /*06d0*/  FFMA R5, R2, R5, R2 ;  /* 0x0000000502057223 */ /* 0x000fc80000000002 */
[----:B------:R-:W-:-:S04]  /*06e0*/  FFMA R2, R0, R5, RZ ;  /* 0x0000000500027223 */ /* 0x000fc800000000ff */
[----:B------:R-:W-:-:S04]  /*06f0*/  FFMA R9, -R3, R2, R0 ;  /* 0x0000000203097223 */ /* 0x000fc80000000100 */
[----:B------:R-:W-:Y:S01]  /*0700*/  FFMA R11, R5, R9, R2 ;  /* 0x00000009050b7223 */ /* 0x000fe20000000002 */
[----:B-1----:R-:W-:Y:S06]  /*0710*/  @!P0 BRA `(.L_x_31) ;  /* 0x00000000000c8947 */ /* 0x002fec0003800000 */
[----:B------:R-:W-:-:S07]  /*0720*/  MOV R2, 0x740 ;  /* 0x0000074000027802 */ /* 0x000fce0000000f00 */
[----:B------:R-:W-:Y:S05]  /*0730*/  CALL.REL.NOINC `($__internal_1_$__cuda_sm3x_div_rn_noftz_f32_slowpath) ;  /* 0x0000000000987944 */ /* 0x000fea0003c00000 */
[----:B------:R-:W-:-:S07]  /*0740*/  IMAD.MOV.U32 R11, RZ, RZ, R0 ;  /* 0x000000ffff0b7224 */ /* 0x000fce00078e0000 */
.L_x_31:
[----:B------:R-:W-:Y:S05]  /*0750*/  BSYNC.RECONVERGENT B0 ;  /* 0x0000000000007941 */ /* 0x000fea0003800200 */
.L_x_30:
[----:B------:R-:W0:Y:S01]  /*0760*/  LDC.64 R8, c[0x0][0x390] ;  /* 0x0000e400ff087b82 */ /* 0x000e220000000a00 */
[----:B------:R-:W1:Y:S01]  /*0770*/  MUFU.RCP R0, R3 ;  /* 0x0000000300007308 */ /* 0x000e620000001000 */
[----:B------:R-:W-:Y:S01]  /*0780*/  BSSY.RECONVERGENT B0, `(.L_x_32) ;  /* 0x000000f000007945 */ /* 0x000fe20003800200 */
[----:B0-----:R-:W-:Y:S01]  /*0790*/  IMAD.WIDE.U32 R4, R4, 0x4, R8 ;  /* 0x0000000404047825 */ /* 0x001fe200078e0008 */
[----:B------:R-:W-:-:S03]  /*07a0*/  I2FP.F32.S32 R8, R7 ;  /* 0x0000000700087245 */ /* 0x000fc60000201400 */
[----:B-1----:R-:W-:Y:S01]  /*07b0*/  FFMA R9, -R3, R0, 1 ;  /* 0x3f80000003097423 */ /* 0x002fe20000000100 */
[----:B------:R0:W-:Y:S01]  /*07c0*/  STG.E desc[UR8][R4.64], R11 ;  /* 0x0000000b04007986 */ /* 0x0001e2000c101908 */
[----:B------:R-:W1:Y:S02]  /*07d0*/  FCHK P0, R8, R3 ;  /* 0x0000000308007302 */ /* 0x000e640000000000 */
[----:B------:R-:W-:-:S04]  /*07e0*/  FFMA R0, R0, R9, R0 ;  /* 0x0000000900007223 */ /* 0x000fc80000000000 */
[----:B------:R-:W-:-:S04]  /*07f0*/  FFMA R2, R0, R8, RZ ;  /* 0x0000000800027223 */ /* 0x000fc800000000ff */
[----:B------:R-:W-:-:S04]  /*0800*/  FFMA R7, -R3, R2, R8 ;  /* 0x0000000203077223 */ /* 0x000fc80000000108 */
[----:B------:R-:W-:Y:S01]  /*0810*/  FFMA R7, R0, R7, R2 ;  /* 0x0000000700077223 */ /* 0x000fe20000000002 */
[----:B01----:R-:W-:Y:S06]  /*0820*/  @!P0 BRA `(.L_x_33) ;  /* 0x0000000000108947 */ /* 0x003fec0003800000 */
[----:B------:R-:W-:Y:S02]  /*0830*/  MOV R0, R8 ;  /* 0x0000000800007202 */ /* 0x000fe40000000f00 */
[----:B------:R-:W-:-:S07]  /*0840*/  MOV R2, 0x860 ;  /* 0x0000086000027802 */ /* 0x000fce0000000f00 */
[----:B------:R-:W-:Y:S05]  /*0850*/  CALL.REL.NOINC `($__internal_1_$__cuda_sm3x_div_rn_noftz_f32_slowpath) ;  /* 0x0000000000507944 */ /* 0x000fea0003c00000 */
[----:B------:R-:W-:-:S07]  /*0860*/  IMAD.MOV.U32 R7, RZ, RZ, R0 ;  /* 0x000000ffff077224 */ /* 0x000fce00078e0000 */
.L_x_33:
[----:B------:R-:W-:Y:S05]  /*0870*/  BSYNC.RECONVERGENT B0 ;  /* 0x0000000000007941 */ /* 0x000fea0003800200 */
.L_x_32:
[----:B------:R-:W0:Y:S01]  /*0880*/  MUFU.RCP R0, R3 ;  /* 0x0000000300007308 */ /* 0x000e220000001000 */
[----:B------:R-:W-:Y:S01]  /*0890*/  I2FP.F32.S32 R6, R6 ;  /* 0x0000000600067245 */ /* 0x000fe20000201400 */
[----:B------:R1:W-:Y:S01]  /*08a0*/  STG.E desc[UR8][R4.64+0x4], R7 ;  /* 0x0000040704007986 */ /* 0x0003e2000c101908 */
[----:B------:R-:W-:Y:S05]  /*08b0*/  BSSY.RECONVERGENT B0, `(.L_x_34) ;  /* 0x000000c000007945 */ /* 0x000fea0003800200 */
[----:B------:R-:W2:Y:S01]  /*08c0*/  FCHK P0, R6, R3 ;  /* 0x0000000306007302 */ /* 0x000ea20000000000 */
[----:B0-----:R-:W-:-:S04]  /*08d0*/  FFMA R9, -R3, R0, 1 ;  /* 0x3f80000003097423 */ /* 0x001fc80000000100 */
[----:B------:R-:W-:-:S04]  /*08e0*/  FFMA R0, R0, R9, R0 ;  /* 0x0000000900007223 */ /* 0x000fc80000000000 */
[----:B------:R-:W-:-:S04]  /*08f0*/  FFMA R2, R0, R6, RZ ;  /* 0x0000000600027223 */ /* 0x000fc800000000ff */
[----:B------:R-:W-:-:S04]  /*0900*/  FFMA R9, -R3, R2, R6 ;  /* 0x0000000203097223 */ /* 0x000fc80000000106 */
[----:B------:R-:W-:Y:S01]  /*0910*/  FFMA R9, R0, R9, R2 ;  /* 0x0000000900097223 */ /* 0x000fe20000000002 */
[----:B-12---:R-:W-:Y:S06]  /*0920*/  @!P0 BRA `(.L_x_35) ;  /* 0x0000000000108947 */ /* 0x006fec0003800000 */
[----:B------:R-:W-:Y:S01]  /*0930*/  IMAD.MOV.U32 R0, RZ, RZ, R6 ;  /* 0x000000ffff007224 */ /* 0x000fe200078e0006 */
[----:B------:R-:W-:-:S07]  /*0940*/  MOV R2, 0x960 ;  /* 0x0000096000027802 */ /* 0x000fce0000000f00 */
[----:B------:R-:W-:Y:S05]  /*0950*/  CALL.REL.NOINC `($__internal_1_$__cuda_sm3x_div_rn_noftz_f32_slowpath) ;  /* 0x0000000000107944 */ /* 0x000fea0003c00000 */
[----:B------:R-:W-:-:S07]  /*0960*/  IMAD.MOV.U32 R9, RZ, RZ, R0 ;  /* 0x000000ffff097224 */ /* 0x000fce00078e0000 */
.L_x_35:
[----:B------:R-:W-:Y:S05]  /*0970*/  BSYNC.RECONVERGENT B0 ;  /* 0x0000000000007941 */ /* 0x000fea0003800200 */
.L_x_34:
[----:B------:R-:W-:Y:S01]  /*0980*/  STG.E desc[UR8][R4.64+0x8], R9 ;  /* 0x0000080904007986 */ /* 0x000fe2000c101908 */
[----:B------:R-:W-:Y:S05]  /*0990*/  EXIT ;  /* 0x000000000000794d */ /* 0x000fea0003800000 */
        .weak           $__internal_1_$__cuda_sm3x_div_rn_noftz_f32_slowpath
        .type           $__internal_1_$__cuda_sm3x_div_rn_noftz_f32_slowpath,@function
        .size           $__internal_1_$__cuda_sm3x_div_rn_noftz_f32_slowpath,(.L_x_82 - $__internal_1_$__cuda_sm3x_div_rn_noftz_f32_slowpath)
$__internal_1_$__cuda_sm3x_div_rn_noftz_f32_slowpath:
[--C-:B------:R-:W-:Y:S01]  /*09a0*/  SHF.R.U32.HI R9, RZ, 0x17, R3.reuse ;  /* 0x00000017ff097819 */ /* 0x100fe20000011603 */
[----:B------:R-:W-:Y:S01]  /*09b0*/  BSSY.RECONVERGENT B1, `(.L_x_36) ;  /* 0x0000063000017945 */ /* 0x000fe20003800200 */
[----:B------:R-:W-:Y:S01]  /*09c0*/  SHF.R.U32.HI R8, RZ, 0x17, R0 ;  /* 0x00000017ff087819 */ /* 0x000fe20000011600 */
[----:B------:R-:W-:Y:S01]  /*09d0*/  IMAD.MOV.U32 R11, RZ, RZ, R3 ;  /* 0x000000ffff0b7224 */ /* 0x000fe200078e0003 */
[----:B------:R-:W-:Y:S02]  /*09e0*/  LOP3.LUT R9, R9, 0xff, RZ, 0xc0, !PT ;  /* 0x000000ff09097812 */ /* 0x000fe400078ec0ff */
[----:B------:R-:W-:Y:S02]  /*09f0*/  LOP3.LUT R14, R8, 0xff, RZ, 0xc0, !PT ;  /* 0x000000ff080e7812 */ /* 0x000fe400078ec0ff */
[----:B------:R-:W-:-:S03]  /*0a00*/  IADD3 R12, PT, PT, R9, -0x1, RZ ;  /* 0xffffffff090c7810 */ /* 0x000fc60007ffe0ff */
[----:B------:R-:W-:Y:S01]  /*0a10*/  VIADD R10, R14, 0xffffffff ;  /* 0xffffffff0e0a7836 */ /* 0x000fe20000000000 */
[----:B------:R-:W-:-:S04]  /*0a20*/  ISETP.GT.U32.AND P0, PT, R12, 0xfd, PT ;  /* 0x000000fd0c00780c */ /* 0x000fc80003f04070 */
[----:B------:R-:W-:-:S13]  /*0a30*/  ISETP.GT.U32.OR P0, PT, R10, 0xfd, P0 ;  /* 0x000000fd0a00780c */ /* 0x000fda0000704470 */
[----:B------:R-:W-:Y:S01]  /*0a40*/  @!P0 IMAD.MOV.U32 R8, RZ, RZ, RZ ;  /* 0x000000ffff088224 */ /* 0x000fe200078e00ff */
        /* <DEDUP_REMOVED lines=19> */
[----:B------:R-:W-:Y:S01]  /*0b80*/  @P0 MOV R8, RZ ;  /* 0x000000ff00080202 */ /* 0x000fe20000000f00 */
[----:B------:R-:W-:Y:S02]  /*0b90*/  @!P0 IMAD.MOV.U32 R8, RZ, RZ, -0x40 ;  /* 0xffffffc0ff088424 */ /* 0x000fe400078e00ff */
[----:B------:R-:W-:Y:S01]  /*0ba0*/  @!P0 FFMA R0, R0, 1.84467440737095516160e+19, RZ ;  /* 0x5f80000000008823 */ /* 0x000fe200000000ff */
[----:B------:R-:W-:Y:S01]  /*0bb0*/  @!P1 FFMA R11, R3, 1.84467440737095516160e+19, RZ ;  /* 0x5f800000030b9823 */ /* 0x000fe200000000ff */
[----:B------:R-:W-:-:S07]  /*0bc0*/  @!P1 VIADD R8, R8, 0x40 ;  /* 0x0000004008089836 */ /* 0x000fce0000000000 */
.L_x_37:
[----:B------:R-:W-:Y:S01]  /*0bd0*/  LEA R10, R9, 0xc0800000, 0x17 ;  /* 0xc0800000090a7811 */ /* 0x000fe200078eb8ff */
[----:B------:R-:W-:Y:S03]  /*0be0*/  BSSY.RECONVERGENT B2, `(.L_x_42) ;  /* 0x0000036000027945 */ /* 0x000fe60003800200 */
[----:B------:R-:W-:Y:S01]  /*0bf0*/  IADD3 R11, PT, PT, -R10, R11, RZ ;  /* 0x0000000b0a0b7210 */ /* 0x000fe20007ffe1ff */
[----:B------:R-:W-:-:S03]  /*0c00*/  VIADD R10, R14, 0xffffff81 ;  /* 0xffffff810e0a7836 */ /* 0x000fc60000000000 */
[----:B------:R0:W1:Y:S01]  /*0c10*/  MUFU.RCP R12, R11 ;  /* 0x0000000b000c7308 */ /* 0x0000620000001000 */
[----:B------:R-:W-:Y:S01]  /*0c20*/  FADD.FTZ R13, -R11, -RZ ;  /* 0x800000ff0b0d7221 */ /* 0x000fe20000010100 */
[C---:B------:R-:W-:Y:S01]  /*0c30*/  IMAD R0, R10.reuse, -0x800000, R0 ;  /* 0xff8000000a007824 */ /* 0x040fe200078e0200 */
[----:B0-----:R-:W-:-:S05]  /*0c40*/  IADD3 R11, PT, PT, R10, 0x7f, -R9 ;  /* 0x0000007f0a0b7810 */ /* 0x001fca0007ffe809 */
[----:B------:R-:W-:Y:S02]  /*0c50*/  IMAD.IADD R11, R11, 0x1, R8 ;  /* 0x000000010b0b7824 */ /* 0x000fe400078e0208 */
[----:B-1----:R-:W-:-:S04]  /*0c60*/  FFMA R15, R12, R13, 1 ;  /* 0x3f8000000c0f7423 */ /* 0x002fc8000000000d */
[----:B------:R-:W-:-:S04]  /*0c70*/  FFMA R17, R12, R15, R12 ;  /* 0x0000000f0c117223 */ /* 0x000fc8000000000c */
[----:B------:R-:W-:-:S04]  /*0c80*/  FFMA R12, R0, R17, RZ ;  /* 0x00000011000c7223 */ /* 0x000fc800000000ff */
[----:B------:R-:W-:-:S04]  /*0c90*/  FFMA R15, R13, R12, R0 ;  /* 0x0000000c0d0f7223 */ /* 0x000fc80000000000 */
[----:B------:R-:W-:-:S04]  /*0ca0*/  FFMA R12, R17, R15, R12 ;  /* 0x0000000f110c7223 */ /* 0x000fc8000000000c */
[----:B------:R-:W-:-:S04]  /*0cb0*/  FFMA R13, R13, R12, R0 ;  /* 0x0000000c0d0d7223 */ /* 0x000fc80000000000 */
[----:B------:R-:W-:-:S05]  /*0cc0*/  FFMA R0, R17, R13, R12 ;  /* 0x0000000d11007223 */ /* 0x000fca000000000c */
[----:B------:R-:W-:-:S04]  /*0cd0*/  SHF.R.U32.HI R9, RZ, 0x17, R0 ;  /* 0x00000017ff097819 */ /* 0x000fc80000011600 */
[----:B------:R-:W-:-:S04]  /*0ce0*/  LOP3.LUT R9, R9, 0xff, RZ, 0xc0, !PT ;  /* 0x000000ff09097812 */ /* 0x000fc800078ec0ff */
[----:B------:R-:W-:-:S05]  /*0cf0*/  IADD3 R14, PT, PT, R9, R11, RZ ;  /* 0x0000000b090e7210 */ /* 0x000fca0007ffe0ff */
[----:B------:R-:W-:-:S05]  /*0d00*/  VIADD R8, R14, 0xffffffff ;  /* 0xffffffff0e087836 */ /* 0x000fca0000000000 */
        /* <DEDUP_REMOVED lines=15> */
[----:B------:R-:W-:Y:S02]  /*0e00*/  ISETP.NE.AND P1, PT, R14, RZ, PT ;  /* 0x000000ff0e00720c */ /* 0x000fe40003f25270 */
[----:B------:R-:W-:-:S02]  /*0e10*/  LOP3.LUT R10, R10, 0x800000, RZ, 0xfc, !PT ;  /* 0x008000000a0a7812 */ /* 0x000fc400078efcff */
[----:B------:R-:W-:Y:S02]  /*0e20*/  IADD3 R12, PT, PT, -R14, RZ, RZ ;  /* 0x000000ff0e0c7210 */ /* 0x000fe40007ffe1ff */
[----:B------:R-:W-:Y:S02]  /*0e30*/  SHF.L.U32 R11, R10, R11, RZ ;  /* 0x0000000b0a0b7219 */ /* 0x000fe400000006ff */
[----:B------:R-:W-:Y:S02]  /*0e40*/  FSETP.NEU.FTZ.AND P0, PT, R8, R9, PT ;  /* 0x000000090800720b */ /* 0x000fe40003f1d000 */
[----:B------:R-:W-:Y:S02]  /*0e50*/  SEL R9, R12, RZ, P2 ;  /* 0x000000ff0c097207 */ /* 0x000fe40001000000 */
[----:B------:R-:W-:Y:S02]  /*0e60*/  ISETP.NE.AND P1, PT, R11, RZ, P1 ;  /* 0x000000ff0b00720c */ /* 0x000fe40000f25270 */
[----:B------:R-:W-:-:S02]  /*0e70*/  SHF.R.U32.HI R9, RZ, R9, R10 ;  /* 0x00000009ff097219 */ /* 0x000fc4000001160a */
[----:B------:R-:W-:Y:S02]  /*0e80*/  PLOP3.LUT P0, PT, P0, P1, PT, 0xf8, 0x8f ;  /* 0x00000000008f781c */ /* 0x000fe40000703f70 */
[----:B------:R-:W-:Y:S02]  /*0e90*/  SHF.R.U32.HI R11, RZ, 0x1, R9 ;  /* 0x00000001ff0b7819 */ /* 0x000fe40000011609 */
[----:B------:R-:W-:-:S04]  /*0ea0*/  SEL R8, RZ, 0x1, !P0 ;  /* 0x00000001ff087807 */ /* 0x000fc80004000000 */
[----:B------:R-:W-:-:S04]  /*0eb0*/  LOP3.LUT R8, R8, 0x1, R11, 0xf8, !PT ;  /* 0x0000000108087812 */ /* 0x000fc800078ef80b */
[----:B------:R-:W-:-:S05]  /*0ec0*/  LOP3.LUT R8, R8, R9, RZ, 0xc0, !PT ;  /* 0x0000000908087212 */ /* 0x000fca00078ec0ff */
[----:B------:R-:W-:-:S05]  /*0ed0*/  IMAD.IADD R11, R11, 0x1, R8 ;  /* 0x000000010b0b7824 */ /* 0x000fca00078e0208 */
[----:B------:R-:W-:Y:S01]  /*0ee0*/  LOP3.LUT R0, R11, R0, RZ, 0xfc, !PT ;  /* 0x000000000b007212 */ /* 0x000fe200078efcff */
[----:B------:R-:W-:Y:S06]  /*0ef0*/  BRA `(.L_x_45) ;  /* 0x0000000000107947 */ /* 0x000fec0003800000 */
.L_x_44:
[----:B------:R-:W-:-:S04]  /*0f00*/  LOP3.LUT R0, R0, 0x80000000, RZ, 0xc0, !PT ;  /* 0x8000000000007812 */ /* 0x000fc800078ec0ff */
[----:B------:R-:W-:Y:S01]  /*0f10*/  LOP3.LUT R0, R0, 0x7f800000, RZ, 0xfc, !PT ;  /* 0x7f80000000007812 */ /* 0x000fe200078efcff */
[----:B------:R-:W-:Y:S06]  /*0f20*/  BRA `(.L_x_45) ;  /* 0x0000000000047947 */ /* 0x000fec0003800000 */
.L_x_43:
[----:B------:R-:W-:-:S07]  /*0f30*/  IMAD R0, R11, 0x800000, R0 ;  /* 0x008000000b007824 */ /* 0x000fce00078e0200 */
.L_x_45:
[----:B------:R-:W-:Y:S05]  /*0f40*/  BSYNC.RECONVERGENT B2 ;  /* 0x0000000000027941 */ /* 0x000fea0003800200 */
.L_x_42:
[----:B------:R-:W-:Y:S05]  /*0f50*/  BRA `(.L_x_46) ;  /* 0x0000000000207947 */ /* 0x000fea0003800000 */
.L_x_41:
[----:B------:R-:W-:-:S04]  /*0f60*/  LOP3.LUT R0, R11, 0x80000000, R0, 0x48, !PT ;  /* 0x800000000b007812 */ /* 0x000fc800078e4800 */
[----:B------:R-:W-:Y:S01]  /*0f70*/  LOP3.LUT R0, R0, 0x7f800000, RZ, 0xfc, !PT ;  /* 0x7f80000000007812 */ /* 0x000fe200078efcff */
[----:B------:R-:W-:Y:S06]  /*0f80*/  BRA `(.L_x_46) ;  /* 0x0000000000147947 */ /* 0x000fec0003800000 */
.L_x_40:
[----:B------:R-:W-:Y:S01]  /*0f90*/  LOP3.LUT R0, R11, 0x80000000, R0, 0x48, !PT ;  /* 0x800000000b007812 */ /* 0x000fe200078e4800 */
[----:B------:R-:W-:Y:S06]  /*0fa0*/  BRA `(.L_x_46) ;  /* 0x00000000000c7947 */ /* 0x000fec0003800000 */
.L_x_39:
[----:B------:R-:W0:Y:S01]  /*0fb0*/  MUFU.RSQ R0, -QNAN ;  /* 0xffc0000000007908 */ /* 0x000e220000001400 */
[----:B------:R-:W-:Y:S05]  /*0fc0*/  BRA `(.L_x_46) ;  /* 0x0000000000047947 */ /* 0x000fea0003800000 */
.L_x_38:
[----:B------:R-:W-:-:S07]  /*0fd0*/  FADD.FTZ R0, R0, R3 ;  /* 0x0000000300007221 */ /* 0x000fce0000010000 */
.L_x_46:
[----:B------:R-:W-:Y:S05]  /*0fe0*/  BSYNC.RECONVERGENT B1 ;  /* 0x0000000000017941 */ /* 0x000fea0003800200 */
.L_x_36:
[----:B------:R-:W-:Y:S01]  /*0ff0*/  MOV R8, R2 ;  /* 0x0000000200087202 */ /* 0x000fe20000000f00 */
[----:B------:R-:W-:-:S04]  /*1000*/  IMAD.MOV.U32 R9, RZ, RZ, 0x0 ;  /* 0x00000000ff097424 */ /* 0x000fc800078e00ff */
[----:B0-----:R-:W-:Y:S05]  /*1010*/  RET.REL.NODEC R8 `(_Z12newCentroidsPKiS0_Pf) ;  /* 0xffffffec08f87950 */ /* 0x001fea0003c3ffff */
.L_x_47:
        /* <DEDUP_REMOVED lines=14> */
.L_x_82:


//--------------------- .text._Z6assignPKfPi      --------------------------
	.section	.text._Z6assignPKfPi,"ax",@progbits
	.align	128
        .global         _Z6assignPKfPi
        .type           _Z6assignPKfPi,@function
        .size           _Z6assignPKfPi,(.L_x_88 - _Z6assignPKfPi)
        .other          _Z6assignPKfPi,@"STO_CUDA_ENTRY STV_DEFAULT"
_Z6assignPKfPi:
.text._Z6assignPKfPi:
[----:B------:R-:W-:Y:S01]  /*0000*/  LDC R1, c[0x0][0x37c] ;  /* 0x0000df00ff017b82 */ /* 0x000fe20000000800 */
[----:B------:R-:W0:Y:S07]  /*0010*/  S2R R0, SR_TID.X ;  /* 0x0000000000007919 */ /* 0x000e2e0000002100 */
[----:B------:R-:W0:Y:S08]  /*0020*/  S2UR UR4, SR_CTAID.X ;  /* 0x00000000000479c3 */ /* 0x000e300000002500 */
[----:B------:R-:W0:Y:S02]  /*0030*/  LDC R7, c[0x0][0x360] ;  /* 0x0000d800ff077b82 */ /* 0x000e240000000800 */
[----:B0-----:R-:W-:-:S05]  /*0040*/  IMAD R7, R7, UR4, R0 ;  /* 0x0000000407077c24 */ /* 0x001fca000f8e0200 */
[----:B------:R-:W-:-:S13]  /*0050*/  ISETP.GT.U32.AND P0, PT, R7, 0x1387, PT ;  /* 0x000013870700780c */ /* 0x000fda0003f04070 */
[----:B------:R-:W-:Y:S05]  /*0060*/  @P0 EXIT ;  /* 0x000000000000094d */ /* 0x000fea0003800000 */
[----:B------:R-:W0:Y:S01]  /*0070*/  LDC.64 R2, c[0x0][0x380] ;  /* 0x0000e000ff027b82 */ /* 0x000e220000000a00 */
[----:B------:R-:W1:Y:S01]  /*0080*/  LDCU.64 UR4, c[0x0][0x358] ;  /* 0x00006b00ff0477ac */ /* 0x000e620008000a00 */
[----:B------:R-:W-:-:S04]  /*0090*/  IMAD.SHL.U32 R5, R7, 0x2, RZ ;  /* 0x0000000207057824 */ /* 0x000fc800078e00ff */
[----:B0-----:R-:W-:Y:S02]  /*00a0*/  IMAD.WIDE.U32 R2, R5, 0x4, R2 ;  /* 0x0000000405027825 */ /* 0x001fe400078e0002 */
[----:B------:R-:W0:Y:S03]  /*00b0*/  LDC.64 R4, c[0x0][0x388] ;  /* 0x0000e200ff047b82 */ /* 0x000e260000000a00 */
[----:B-1----:R-:W2:Y:S04]  /*00c0*/  LDG.E R0, desc[UR4][R2.64] ;  /* 0x0000000402007981 */ /* 0x002ea8000c1e1900 */
[----:B------:R-:W3:Y:S01]  /*00d0*/  LDG.E R9, desc[UR4][R2.64+0x4] ;  /* 0x0000040402097981 */ /* 0x000ee2000c1e1900 */
[----:B0-----:R-:W-:Y:S01]  /*00e0*/  IMAD.WIDE.U32 R4, R7, 0x4, R4 ;  /* 0x0000000407047825 */ /* 0x001fe200078e0004 */
[----:B--2---:R-:W-:-:S04]  /*00f0*/  FSETP.GEU.AND P0, PT, R0, 3.40282346638528859812e+38, PT ;  /* 0x7f7fffff0000780b */ /* 0x004fc80003f0e000 */
[----:B------:R-:W-:Y:S02]  /*0100*/  FSEL R0, R0, 3.40282346638528859812e+38, !P0 ;  /* 0x7f7fffff00007808 */ /* 0x000fe40004000000 */
[----:B------:R-:W-:Y:S02]  /*0110*/  SEL R6, RZ, 0xffffffff, !P0 ;  /* 0xffffffffff067807 */ /* 0x000fe40004000000 */
[----:B---3--:R-:W-:-:S04]  /*0120*/  FSETP.GEU.AND P0, PT, R9, R0, PT ;  /* 0x000000000900720b */ /* 0x008fc80003f0e000 */
[----:B------:R-:W-:-:S05]  /*0130*/  SEL R7, R6, 0x1, P0 ;  /* 0x0000000106077807 */ /* 0x000fca0000000000 */
[----:B------:R-:W-:Y:S01]  /*0140*/  STG.E desc[UR4][R4.64], R7 ;  /* 0x0000000704007986 */ /* 0x000fe2000c101904 */
[----:B------:R-:W-:Y:S05]  /*0150*/  EXIT ;  /* 0x000000000000794d */ /* 0x000fea0003800000 */
.L_x_48:
        /* <DEDUP_REMOVED lines=10> */
.L_x_88:


//--------------------- .text._Z8distancePKiPfPKf --------------------------
	.section	.text._Z8distancePKiPfPKf,"ax",@progbits
	.align	128
        .global         _Z8distancePKiPfPKf
        .type           _Z8distancePKiPfPKf,@function
        .size           _Z8distancePKiPfPKf,(.L_x_84 - _Z8distancePKiPfPKf)
        .other          _Z8distancePKiPfPKf,@"STO_CUDA_ENTRY STV_DEFAULT"
_Z8distancePKiPfPKf:
.text._Z8distancePKiPfPKf:
        /* <DEDUP_REMOVED lines=9> */
[----:B------:R-:W-:-:S06]  /*0090*/  IMAD R3, R2, 0x3, RZ ;  /* 0x0000000302037824 */ /* 0x000fcc00078e02ff */
[----:B------:R-:W2:Y:S01]  /*00a0*/  LDC.64 R8, c[0x0][0x390] ;  /* 0x0000e400ff087b82 */ /* 0x000ea20000000a00 */
[----:B0-----:R-:W-:-:S05]  /*00b0*/  IMAD.WIDE.U32 R6, R3, 0x4, R6 ;  /* 0x0000000403067825 */ /* 0x001fca00078e0006 */
[----:B-1----:R-:W3:Y:S04]  /*00c0*/  LDG.E R0, desc[UR4][R6.64] ;  /* 0x0000000406007981 */ /* 0x002ee8000c1e1900 */
[----:B--2---:R-:W2:Y:S01]  /*00d0*/  LDG.E R9, desc[UR4][R8.64] ;  /* 0x0000000408097981 */ /* 0x004ea2000c1e1900 */
[----:B------:R-:W-:Y:S01]  /*00e0*/  BSSY.RECONVERGENT B0, `(.L_x_49) ;  /* 0x0000007000007945 */ /* 0x000fe20003800200 */
[----:B---3--:R-:W-:-:S05]  /*00f0*/  I2FP.F32.S32 R0, R0 ;  /* 0x0000000000007245 */ /* 0x008fca0000201400 */
[----:B--2---:R-:W-:Y:S01]  /*0100*/  FADD R4, R0, -R9 ;  /* 0x8000000900047221 */ /* 0x004fe20000000000 */
[----:B------:R-:W-:-:S03]  /*0110*/  MOV R0, 0x150 ;  /* 0x0000015000007802 */ /* 0x000fc60000000f00 */
[----:B------:R-:W0:Y:S02]  /*0120*/  F2F.F64.F32 R28, R4 ;  /* 0x00000004001c7310 */ /* 0x000e240000201800 */
[----:B0-----:R-:W-:-:S11]  /*0130*/  DADD R22, -RZ, |R28| ;  /* 0x00000000ff167229 */ /* 0x001fd6000000051c */
[----:B------:R-:W-:Y:S05]  /*0140*/  CALL.REL.NOINC `($_Z8distancePKiPfPKf$__internal_accurate_pow) ;  /* 0x0000000c00d07944 */ /* 0x000fea0003c00000 */
[----:B------:R-:W-:Y:S05]  /*0150*/  BSYNC.RECONVERGENT B0 ;  /* 0x0000000000007941 */ /* 0x000fea0003800200 */
.L_x_49:
[----:B------:R-:W0:Y:S01]  /*0160*/  LDC.64 R14, c[0x0][0x390] ;  /* 0x0000e400ff0e7b82 */ /* 0x000e220000000a00 */
[----:B------:R-:W2:Y:S04]  /*0170*/  LDG.E R0, desc[UR4][R6.64+0x4] ;  /* 0x0000040406007981 */ /* 0x000ea8000c1e1900 */
[----:B0-----:R-:W3:Y:S01]  /*0180*/  LDG.E R3, desc[UR4][R14.64+0x4] ;  /* 0x000004040e037981 */ /* 0x001ee2000c1e1900 */
[----:B------:R-:W-:Y:S01]  /*0190*/  DADD R8, R28, 2 ;  /* 0x400000001c087429 */ /* 0x000fe20000000000 */
[----:B------:R-:W-:Y:S01]  /*01a0*/  FSETP.NEU.AND P0, PT, R4, RZ, PT ;  /* 0x000000ff0400720b */ /* 0x000fe20003f0d000 */
[----:B------:R-:W-:Y:S03]  /*01b0*/  BSSY.RECONVERGENT B0, `(.L_x_50) ;  /* 0x000000f000007945 */ /* 0x000fe60003800200 */
[----:B------:R-:W-:-:S02]  /*01c0*/  FSEL R12, R11, RZ, P0 ;  /* 0x000000ff0b0c7208 */ /* 0x000fc40000000000 */
[----:B------:R-:W-:Y:S02]  /*01d0*/  FSEL R13, R10, RZ, P0 ;  /* 0x000000ff0a0d7208 */ /* 0x000fe40000000000 */
[----:B--2---:R-:W-:-:S05]  /*01e0*/  I2FP.F32.S32 R0, R0 ;  /* 0x0000000000007245 */ /* 0x004fca0000201400 */
[----:B---3--:R-:W-:Y:S01]  /*01f0*/  FADD R3, R0, -R3 ;  /* 0x8000000300037221 */ /* 0x008fe20000000000 */
[----:B------:R-:W-:-:S03]  /*0200*/  LOP3.LUT R0, R9, 0x7ff00000, RZ, 0xc0, !PT ;  /* 0x7ff0000009007812 */ /* 0x000fc600078ec0ff */
[----:B------:R0:W1:Y:S01]  /*0210*/  F2F.F64.F32 R8, R3 ;  /* 0x0000000300087310 */ /* 0x0000620000201800 */
[----:B------:R-:W-:-:S13]  /*0220*/  ISETP.NE.AND P1, PT, R0, 0x7ff00000, PT ;  /* 0x7ff000000000780c */ /* 0x000fda0003f25270 */
[----:B0-----:R-:W-:Y:S05]  /*0230*/  @P1 BRA `(.L_x_51) ;  /* 0x0000000000181947 */ /* 0x001fea0003800000 */
[----:B------:R-:W-:-:S13]  /*0240*/  FSETP.NAN.AND P0, PT, R4, R4, PT ;  /* 0x000000040400720b */ /* 0x000fda0003f08000 */
[----:B------:R-:W-:Y:S01]  /*0250*/  @P0 DADD R12, R28, 2 ;  /* 0x400000001c0c0429 */ /* 0x000fe20000000000 */
[----:B------:R-:W-:Y:S10]  /*0260*/  @P0 BRA `(.L_x_51) ;  /* 0x00000000000c0947 */ /* 0x000ff40003800000 */
[----:B------:R-:W-:-:S14]  /*0270*/  DSETP.NEU.AND P0, PT, |R28|, +INF , PT ;  /* 0x7ff000001c00742a */ /* 0x000fdc0003f0d200 */
[----:B------:R-:W-:Y:S02]  /*0280*/  @!P0 IMAD.MOV.U32 R12, RZ, RZ, 0x0 ;  /* 0x00000000ff0c8424 */ /* 0x000fe400078e00ff */
[----:B------:R-:W-:-:S07]  /*0290*/  @!P0 IMAD.MOV.U32 R13, RZ, RZ, 0x7ff00000 ;  /* 0x7ff00000ff0d8424 */ /* 0x000fce00078e00ff */
.L_x_51:
[----:B------:R-:W-:Y:S05]  /*02a0*/  BSYNC.RECONVERGENT B0 ;  /* 0x0000000000007941 */ /* 0x000fea0003800200 */
.L_x_50:
[----:B------:R-:W-:Y:S01]  /*02b0*/  DADD R12, RZ, R12 ;  /* 0x00000000ff0c7229 */ /* 0x000fe2000000000c */
[----:B------:R-:W-:Y:S01]  /*02c0*/  FSETP.NEU.AND P0, PT, R4, 1, PT ;  /* 0x3f8000000400780b */ /* 0x000fe20003f0d000 */
[----:B-1----:R-:W-:Y:S01]  /*02d0*/  DADD R22, -RZ, |R8| ;  /* 0x00000000ff167229 */ /* 0x002fe20000000508 */
[----:B------:R-:W-:Y:S01]  /*02e0*/  BSSY.RECONVERGENT B0, `(.L_x_52) ;  /* 0x0000005000007945 */ /* 0x000fe20003800200 */
[----:B------:R-:W-:Y:S02]  /*02f0*/  MOV R0, 0x330 ;  /* 0x0000033000007802 */ /* 0x000fe40000000f00 */
[----:B------:R-:W0:Y:S02]  /*0300*/  F2F.F32.F64 R5, R12 ;  /* 0x0000000c00057310 */ /* 0x000e240000301000 */
[----:B0-----:R-:W-:-:S07]  /*0310*/  FSEL R5, R5, 1, P0 ;  /* 0x3f80000005057808 */ /* 0x001fce0000000000 */
[----:B------:R-:W-:Y:S05]  /*0320*/  CALL.REL.NOINC `($_Z8distancePKiPfPKf$__internal_accurate_pow) ;  /* 0x0000000c00587944 */ /* 0x000fea0003c00000 */
[----:B------:R-:W-:Y:S05]  /*0330*/  BSYNC.RECONVERGENT B0 ;  /* 0x0000000000007941 */ /* 0x000fea0003800200 */
.L_x_52:
[----:B------:R-:W-:Y:S01]  /*0340*/  DADD R12, R8, 2 ;  /* 0x40000000080c7429 */ /* 0x000fe20000000000 */
[----:B------:R-:W-:Y:S01]  /*0350*/  FSETP.NEU.AND P0, PT, R3, RZ, PT ;  /* 0x000000ff0300720b */ /* 0x000fe20003f0d000 */
[----:B------:R-:W-:Y:S08]  /*0360*/  BSSY.RECONVERGENT B0, `(.L_x_53) ;  /* 0x000000e000007945 */ /* 0x000ff00003800200 */
[----:B------:R-:W-:-:S02]  /*0370*/  LOP3.LUT R12, R13, 0x7ff00000, RZ, 0xc0, !PT ;  /* 0x7ff000000d0c7812 */ /* 0x000fc400078ec0ff */
[----:B------:R-:W-:Y:S02]  /*0380*/  FSEL R13, R10, RZ, P0 ;  /* 0x000000ff0a0d7208 */ /* 0x000fe40000000000 */
[----:B------:R-:W-:Y:S02]  /*0390*/  ISETP.NE.AND P1, PT, R12, 0x7ff00000, PT ;  /* 0x7ff000000c00780c */ /* 0x000fe40003f25270 */
[----:B------:R-:W-:-:S11]  /*03a0*/  FSEL R12, R11, RZ, P0 ;  /* 0x000000ff0b0c7208 */ /* 0x000fd60000000000 */
[----:B------:R-:W-:Y:S05]  /*03b0*/  @P1 BRA `(.L_x_54) ;  /* 0x0000000000201947 */ /* 0x000fea0003800000 */
[----:B------:R-:W-:-:S13]  /*03c0*/  FSETP.NAN.AND P0, PT, R3, R3, PT ;  /* 0x000000030300720b */ /* 0x000fda0003f08000 */
[----:B------:R-:W-:Y:S05]  /*03d0*/  @P0 BRA `(.L_x_55) ;  /* 0x0000000000140947 */ /* 0x000fea0003800000 */
[----:B------:R-:W-:-:S14]  /*03e0*/  DSETP.NEU.AND P0, PT, |R8|, +INF , PT ;  /* 0x7ff000000800742a */ /* 0x000fdc0003f0d200 */
[----:B------:R-:W-:Y:S05]  /*03f0*/  @P0 BRA `(.L_x_54) ;  /* 0x0000000000100947 */ /* 0x000fea0003800000 */
[----:B------:R-:W-:Y:S02]  /*0400*/  IMAD.MOV.U32 R12, RZ, RZ, 0x0 ;  /* 0x00000000ff0c7424 */ /* 0x000fe400078e00ff */
[----:B------:R-:W-:Y:S01]  /*0410*/  IMAD.MOV.U32 R13, RZ, RZ, 0x7ff00000 ;  /* 0x7ff00000ff0d7424 */ /* 0x000fe200078e00ff */
[----:B------:R-:W-:Y:S06]  /*0420*/  BRA `(.L_x_54) ;  /* 0x0000000000047947 */ /* 0x000fec0003800000 */
.L_x_55:
[----:B------:R-:W-:-:S11]  /*0430*/  DADD R12, R8, 2 ;  /* 0x40000000080c7429 */ /* 0x000fd60000000000 */
.L_x_54:
[----:B------:R-:W-:Y:S05]  /*0440*/  BSYNC.RECONVERGENT B0 ;  /* 0x0000000000007941 */ /* 0x000fea0003800200 */
.L_x_53:
[----:B------:R-:W0:Y:S01]  /*0450*/  LDC.64 R14, c[0x0][0x390] ;  /* 0x0000e400ff0e7b82 */ /* 0x000e220000000a00 */
[----:B------:R-:W2:Y:S04]  /*0460*/  LDG.E R0, desc[UR4][R6.64+0x8] ;  /* 0x0000080406007981 */ /* 0x000ea8000c1e1900 */
[----:B0-----:R-:W3:Y:S01]  /*0470*/  LDG.E R15, desc[UR4][R14.64+0x8] ;  /* 0x000008040e0f7981 */ /* 0x001ee2000c1e1900 */
[----:B------:R-:W0:Y:S01]  /*0480*/  F2F.F64.F32 R10, R5 ;  /* 0x00000005000a7310 */ /* 0x000e220000201800 */
[----:B------:R-:W-:Y:S01]  /*0490*/  FSETP.NEU.AND P0, PT, R3, 1, PT ;  /* 0x3f8000000300780b */ /* 0x000fe20003f0d000 */
[----:B------:R-:W-:Y:S03]  /*04a0*/  BSSY.RECONVERGENT B0, `(.L_x_56) ;  /* 0x000000b000007945 */ /* 0x000fe60003800200 */
[----:B------:R-:W-:-:S02]  /*04b0*/  FSEL R12, R12, RZ, P0 ;  /* 0x000000ff0c0c7208 */ /* 0x000fc40000000000 */
[----:B------:R-:W-:-:S06]  /*04c0*/  FSEL R13, R13, 1.875, P0 ;  /* 0x3ff000000d0d7808 */ /* 0x000fcc0000000000 */
[----:B0-----:R-:W-:-:S06]  /*04d0*/  DADD R10, R10, R12 ;  /* 0x000000000a0a7229 */ /* 0x001fcc000000000c */
[----:B------:R-:W-:Y:S01]  /*04e0*/  F2F.F32.F64 R3, R10 ;  /* 0x0000000a00037310 */ /* 0x000fe20000301000 */
[----:B--2---:R-:W-:-:S05]  /*04f0*/  I2FP.F32.S32 R0, R0 ;  /* 0x0000000000007245 */ /* 0x004fca0000201400 */
[----:B---3--:R-:W-:Y:S01]  /*0500*/  FADD R4, R0, -R15 ;  /* 0x8000000f00047221 */ /* 0x008fe20000000000 */
[----:B------:R-:W-:-:S03]  /*0510*/  MOV R0, 0x550 ;  /* 0x0000055000007802 */ /* 0x000fc60000000f00 */
[----:B------:R-:W0:Y:S02]  /*0520*/  F2F.F64.F32 R8, R4 ;  /* 0x0000000400087310 */ /* 0x000e240000201800 */
[----:B0-----:R-:W-:-:S11]  /*0530*/  DADD R22, -RZ, |R8| ;  /* 0x00000000ff167229 */ /* 0x001fd60000000508 */
[----:B------:R-:W-:Y:S05]  /*0540*/  CALL.REL.NOINC `($_Z8distancePKiPfPKf$__internal_accurate_pow) ;  /* 0x0000000800d07944 */ /* 0x000fea0003c00000 */
[----:B------:R-:W-:Y:S05]  /*0550*/  BSYNC.RECONVERGENT B0 ;  /* 0x0000000000007941 */ /* 0x000fea0003800200 */
.L_x_56:
        /* <DEDUP_REMOVED lines=15> */
.L_x_59:
[----:B------:R-:W-:-:S11]  /*0650*/  DADD R12, R8, 2 ;  /* 0x40000000080c7429 */ /* 0x000fd60000000000 */
.L_x_58:
[----:B------:R-:W-:Y:S05]  /*0660*/  BSYNC.RECONVERGENT B0 ;  /* 0x0000000000007941 */ /* 0x000fea0003800200 */
.L_x_57:
[----:B------:R-:W0:Y:S01]  /*0670*/  F2F.F64.F32 R8, R3 ;  /* 0x0000000300087310 */ /* 0x000e220000201800 */
[----:B------:R-:W-:Y:S01]  /*0680*/  FSETP.NEU.AND P0, PT, R4, 1, PT ;  /* 0x3f8000000400780b */ /* 0x000fe20003f0d000 */
[----:B------:R-:W-:Y:S03]  /*0690*/  BSSY.RECONVERGENT B0, `(.L_x_60) ;  /* 0x0000011000007945 */ /* 0x000fe60003800200 */
[----:B------:R-:W-:Y:S02]  /*06a0*/  FSEL R4, R12, RZ, P0 ;  /* 0x000000ff0c047208 */ /* 0x000fe40000000000 */
[----:B------:R-:W-:-:S06]  /*06b0*/  FSEL R5, R13, 1.875, P0 ;  /* 0x3ff000000d057808 */ /* 0x000fcc0000000000 */
[----:B0-----:R-:W-:-:S10]  /*06c0*/  DADD R8, R8, R4 ;  /* 0x0000000008087229 */ /* 0x001fd40000000004 */
[----:B------:R-:W0:Y:S02]  /*06d0*/  F2F.F32.F64 R8, R8 ;  /* 0x0000000800087310 */ /* 0x000e240000301000 */
[----:B0-----:R-:W-:-:S06]  /*06e0*/  VIADD R0, R8, 0xf3000000 ;  /* 0xf300000008007836 */ /* 0x001fcc0000000000 */
[----:B------:R0:W1:Y:S01]  /*06f0*/  MUFU.RSQ R5, R8 ;  /* 0x0000000800057308 */ /* 0x0000620000001400 */
[----:B------:R-:W-:-:S13]  /*0700*/  ISETP.GT.U32.AND P0, PT, R0, 0x727fffff, PT ;  /* 0x727fffff0000780c */ /* 0x000fda0003f04070 */
[----:B0-----:R-:W-:Y:S05]  /*0710*/  @!P0 BRA `(.L_x_61) ;  /* 0x0000000000108947 */ /* 0x001fea0003800000 */
[----:B------:R-:W-:Y:S01]  /*0720*/  IMAD.MOV.U32 R0, RZ, RZ, R8 ;  /* 0x000000ffff007224 */ /* 0x000fe200078e0008 */
[----:B------:R-:W-:-:S07]  /*0730*/  MOV R12, 0x750 ;  /* 0x00000750000c7802 */ /* 0x000fce0000000f00 */
[----:B-1----:R-:W-:Y:S05]  /*0740*/  CALL.REL.NOINC `($__internal_2_$__cuda_sm20_sqrt_rn_f32_slowpath) ;  /* 0x0000000400f87944 */ /* 0x002fea0003c00000 */
[----:B------:R-:W-:Y:S05]  /*0750*/  BRA `(.L_x_62) ;  /* 0x0000000000107947 */ /* 0x000fea0003800000 */
.L_x_61:
[----:B-1----:R-:W-:Y:S01]  /*0760*/  FMUL.FTZ R3, R8, R5 ;  /* 0x0000000508037220 */ /* 0x002fe20000410000 */
[----:B------:R-:W-:-:S03]  /*0770*/  FMUL.FTZ R4, R5, 0.5 ;  /* 0x3f00000005047820 */ /* 0x000fc60000410000 */
[----:B------:R-:W-:-:S04]  /*0780*/  FFMA R0, -R3, R3, R8 ;  /* 0x0000000303007223 */ /* 0x000fc80000000108 */
[----:B------:R-:W-:-:S07]  /*0790*/  FFMA R3, R0, R4, R3 ;  /* 0x0000000400037223 */ /* 0x000fce0000000003 */
.L_x_62:
[----:B------:R-:W-:Y:S05]  /*07a0*/  BSYNC.RECONVERGENT B0 ;  /* 0x0000000000007941 */ /* 0x000fea0003800200 */
.L_x_60:
[----:B------:R-:W0:Y:S01]  /*07b0*/  LDC.64 R4, c[0x0][0x388] ;  /* 0x0000e200ff047b82 */ /* 0x000e220000000a00 */
[----:B------:R-:W-:-:S07]  /*07c0*/  IMAD.SHL.U32 R9, R2, 0x2, RZ ;  /* 0x0000000202097824 */ /* 0x000fce00078e00ff */
[----:B------:R-:W1:Y:S01]  /*07d0*/  LDC.64 R10, c[0x0][0x390] ;  /* 0x0000e400ff0a7b82 */ /* 0x000e620000000a00 */
[----:B0-----:R-:W-:-:S05]  /*07e0*/  IMAD.WIDE.U32 R4, R9, 0x4, R4 ;  /* 0x0000000409047825 */ /* 0x001fca00078e0004 */
[----:B------:R0:W-:Y:S04]  /*07f0*/  STG.E desc[UR4][R4.64], R3 ;  /* 0x0000000304007986 */ /* 0x0001e8000c101904 */
[----:B------:R-:W2:Y:S04]  /*0800*/  LDG.E R0, desc[UR4][R6.64] ;  /* 0x0000000406007981 */ /* 0x000ea8000c1e1900 */
[----:B-1----:R-:W3:Y:S01]  /*0810*/  LDG.E R11, desc[UR4][R10.64+0xc] ;  /* 0x00000c040a0b7981 */ /* 0x002ee2000c1e1900 */
[----:B------:R-:W-:Y:S01]  /*0820*/  BSSY.RECONVERGENT B0, `(.L_x_63) ;  /* 0x0000007000007945 */ /* 0x000fe20003800200 */
[----:B--2---:R-:W-:-:S05]  /*0830*/  I2FP.F32.S32 R0, R0 ;  /* 0x0000000000007245 */ /* 0x004fca0000201400 */
[----:B---3--:R-:W-:Y:S01]  /*0840*/  FADD R2, R0, -R11 ;  /* 0x8000000b00027221 */ /* 0x008fe20000000000 */
[----:B------:R-:W-:-:S03]  /*0850*/  MOV R0, 0x890 ;  /* 0x0000089000007802 */ /* 0x000fc60000000f00 */
[----:B------:R-:W1:Y:S02]  /*0860*/  F2F.F64.F32 R8, R2 ;  /* 0x0000000200087310 */ /* 0x000e640000201800 */
[----:B01----:R-:W-:-:S11]  /*0870*/  DADD R22, -RZ, |R8| ;  /* 0x00000000ff167229 */ /* 0x003fd60000000508 */
[----:B------:R-:W-:Y:S05]  /*0880*/  CALL.REL.NOINC `($_Z8distancePKiPfPKf$__internal_accurate_pow) ;  /* 0x0000000800007944 */ /* 0x000fea0003c00000 */
[----:B------:R-:W-:Y:S05]  /*0890*/  BSYNC.RECONVERGENT B0 ;  /* 0x0000000000007941 */ /* 0x000fea0003800200 */
.L_x_63:
        /* <DEDUP_REMOVED lines=15> */
.L_x_66:
[----:B------:R-:W-:-:S11]  /*0990*/  DADD R12, R8, 2 ;  /* 0x40000000080c7429 */ /* 0x000fd60000000000 */
.L_x_65:
[----:B------:R-:W-:Y:S05]  /*09a0*/  BSYNC.RECONVERGENT B0 ;  /* 0x0000000000007941 */ /* 0x000fea0003800200 */
.L_x_64:
[----:B------:R-:W0:Y:S01]  /*09b0*/  LDC.64 R10, c[0x0][0x390] ;  /* 0x0000e400ff0a7b82 */ /* 0x000e220000000a00 */
[----:B------:R-:W2:Y:S04]  /*09c0*/  LDG.E R0, desc[UR4][R6.64+0x4] ;  /* 0x0000040406007981 */ /* 0x000ea8000c1e1900 */
[----:B0-----:R-:W3:Y:S01]  /*09d0*/  LDG.E R3, desc[UR4][R10.64+0x10] ;  /* 0x000010040a037981 */ /* 0x001ee2000c1e1900 */
[----:B------:R-:W-:Y:S01]  /*09e0*/  DADD R12, RZ, R12 ;  /* 0x00000000ff0c7229 */ /* 0x000fe2000000000c */
[----:B------:R-:W-:Y:S01]  /*09f0*/  FSETP.NEU.AND P0, PT, R2, 1, PT ;  /* 0x3f8000000200780b */ /* 0x000fe20003f0d000 */
[----:B------:R-:W-:Y:S08]  /*0a00*/  BSSY.RECONVERGENT B0, `(.L_x_67) ;  /* 0x0000009000007945 */ /* 0x000ff00003800200 */
[----:B------:R-:W0:Y:S02]  /*0a10*/  F2F.F32.F64 R12, R12 ;  /* 0x0000000c000c7310 */ /* 0x000e240000301000 */
[----:B0-----:R-:W-:-:S02]  /*0a20*/  FSEL R2, R12, 1, P0 ;  /* 0x3f8000000c027808 */ /* 0x001fc40000000000 */
[----:B--2---:R-:W-:-:S05]  /*0a30*/  I2FP.F32.S32 R0, R0 ;  /* 0x0000000000007245 */ /* 0x004fca0000201400 */
[----:B---3--:R-:W-:Y:S01]  /*0a40*/  FADD R3, R0, -R3 ;  /* 0x8000000300037221 */ /* 0x008fe20000000000 */
[----:B------:R-:W-:-:S03]  /*0a50*/  MOV R0, 0xa90 ;  /* 0x00000a9000007802 */ /* 0x000fc60000000f00 */
[----:B------:R-:W0:Y:S02]  /*0a60*/  F2F.F64.F32 R8, R3 ;  /* 0x0000000300087310 */ /* 0x000e240000201800 */
[----:B0-----:R-:W-:-:S11]  /*0a70*/  DADD R22, -RZ, |R8| ;  /* 0x00000000ff167229 */ /* 0x001fd60000000508 */
[----:B------:R-:W-:Y:S05]  /*0a80*/  CALL.REL.NOINC `($_Z8distancePKiPfPKf$__internal_accurate_pow) ;  /* 0x0000000400807944 */ /* 0x000fea0003c00000 */
[----:B------:R-:W-:Y:S05]  /*0a90*/  BSYNC.RECONVERGENT B0 ;  /* 0x0000000000007941 */ /* 0x000fea0003800200 */
.L_x_67:
        /* <DEDUP_REMOVED lines=15> */
.L_x_70:
[----:B------:R-:W-:-:S11]  /*0b90*/  DADD R12, R8, 2 ;  /* 0x40000000080c7429 */ /* 0x000fd60000000000 */
.L_x_69:
[----:B------:R-:W-:Y:S05]  /*0ba0*/  BSYNC.RECONVERGENT B0 ;  /* 0x0000000000007941 */ /* 0x000fea0003800200 */
.L_x_68:
[----:B------:R-:W0:Y:S01]  /*0bb0*/  LDC.64 R14, c[0x0][0x390] ;  /* 0x0000e400ff0e7b82 */ /* 0x000e220000000a00 */
[----:B------:R-:W2:Y:S04]  /*0bc0*/  LDG.E R6, desc[UR4][R6.64+0x8] ;  /* 0x0000080406067981 */ /* 0x000ea8000c1e1900 */
[----:B0-----:R-:W3:Y:S01]  /*0bd0*/  LDG.E R15, desc[UR4][R14.64+0x14] ;  /* 0x000014040e0f7981 */ /* 0x001ee2000c1e1900 */
[----:B------:R-:W0:Y:S01]  /*0be0*/  F2F.F64.F32 R10, R2 ;  /* 0x00000002000a7310 */ /* 0x000e220000201800 */
[----:B------:R-:W-:Y:S01]  /*0bf0*/  FSETP.NEU.AND P0, PT, R3, 1, PT ;  /* 0x3f8000000300780b */ /* 0x000fe20003f0d000 */
[----:B------:R-:W-:Y:S01]  /*0c00*/  BSSY.RECONVERGENT B0, `(.L_x_71) ;  /* 0x000000b000007945 */ /* 0x000fe20003800200 */
[----:B------:R-:W-:Y:S02]  /*0c10*/  MOV R0, 0xcb0 ;  /* 0x00000cb000007802 */ /* 0x000fe40000000f00 */
[----:B------:R-:W-:-:S02]  /*0c20*/  FSEL R12, R12, RZ, P0 ;  /* 0x000000ff0c0c7208 */ /* 0x000fc40000000000 */
[----:B------:R-:W-:-:S06]  /*0c30*/  FSEL R13, R13, 1.875, P0 ;  /* 0x3ff000000d0d7808 */ /* 0x000fcc0000000000 */
[----:B0-----:R-:W-:-:S06]  /*0c40*/  DADD R10, R10, R12 ;  /* 0x000000000a0a7229 */ /* 0x001fcc000000000c */
[----:B------:R-:W-:Y:S01]  /*0c50*/  F2F.F32.F64 R3, R10 ;  /* 0x0000000a00037310 */ /* 0x000fe20000301000 */
[----:B--2---:R-:W-:-:S05]  /*0c60*/  I2FP.F32.S32 R8, R6 ;  /* 0x0000000600087245 */ /* 0x004fca0000201400 */
[----:B---3--:R-:W-:-:S04]  /*0c70*/  FADD R8, R8, -R15 ;  /* 0x8000000f08087221 */ /* 0x008fc80000000000 */
[----:B------:R-:W0:Y:S02]  /*0c80*/  F2F.F64.F32 R28, R8 ;  /* 0x00000008001c7310 */ /* 0x000e240000201800 */
[----:B0-----:R-:W-:-:S11]  /*0c90*/  DADD R22, -RZ, |R28| ;  /* 0x00000000ff167229 */ /* 0x001fd6000000051c */
[----:B------:R-:W-:Y:S05]  /*0ca0*/  CALL.REL.NOINC `($_Z8distancePKiPfPKf$__internal_accurate_pow) ;  /* 0x0000000000f87944 */ /* 0x000fea0003c00000 */
[----:B------:R-:W-:Y:S05]  /*0cb0*/  BSYNC.RECONVERGENT B0 ;  /* 0x0000000000007941 */ /* 0x000fea0003800200 */
.L_x_71:
        /* <DEDUP_REMOVED lines=15> */
.L_x_74:
[----:B------:R-:W-:-:S11]  /*0db0*/  DADD R6, R28, 2 ;  /* 0x400000001c067429 */ /* 0x000fd60000000000 */
.L_x_73:
[----:B------:R-:W-:Y:S05]  /*0dc0*/  BSYNC.RECONVERGENT B0 ;  /* 0x0000000000007941 */ /* 0x000fea0003800200 */
.L_x_72:
        /* <DEDUP_REMOVED lines=15> */
.L_x_76:
[----:B-1----:R-:W-:Y:S01]  /*0ec0*/  FMUL.FTZ R3, R6, R9 ;  /* 0x0000000906037220 */ /* 0x002fe20000410000 */
[----:B------:R-:W-:-:S03]  /*0ed0*/  FMUL.FTZ R2, R9, 0.5 ;  /* 0x3f00000009027820 */ /* 0x000fc60000410000 */
[----:B------:R-:W-:-:S04]  /*0ee0*/  FFMA R0, -R3, R3, R6 ;  /* 0x0000000303007223 */ /* 0x000fc80000000106 */
[----:B------:R-:W-:-:S07]  /*0ef0*/  FFMA R3, R0, R2, R3 ;  /* 0x0000000200037223 */ /* 0x000fce0000000003 */
.L_x_77:
[----:B------:R-:W-:Y:S05]  /*0f00*/  BSYNC.RECONVERGENT B0 ;  /* 0x0000000000007941 */ /* 0x000fea0003800200 */
.L_x_75:
[----:B------:R-:W-:Y:S01]  /*0f10*/  STG.E desc[UR4][R4.64+0x4], R3 ;  /* 0x0000040304007986 */ /* 0x000fe2000c101904 */
[----:B------:R-:W-:Y:S05]  /*0f20*/  EXIT ;  /* 0x000000000000794d */ /* 0x000fea0003800000 */
        .weak           $__internal_2_$__cuda_sm20_sqrt_rn_f32_slowpath
        .type           $__internal_2_$__cuda_sm20_sqrt_rn_f32_slowpath,@function
        .size           $__internal_2_$__cuda_sm20_sqrt_rn_f32_slowpath,($_Z8distancePKiPfPKf$__internal_accurate_pow - $__internal_2_$__cuda_sm20_sqrt_rn_f32_slowpath)
$__internal_2_$__cuda_sm20_sqrt_rn_f32_slowpath:
[----:B------:R-:W-:-:S13]  /*0f30*/  LOP3.LUT P0, RZ, R0, 0x7fffffff, RZ, 0xc0, !PT ;  /* 0x7fffffff00ff7812 */ /* 0x000fda000780c0ff */
[----:B------:R-:W-:Y:S01]  /*0f40*/  @!P0 IMAD.MOV.U32 R3, RZ, RZ, R0 ;  /* 0x000000ffff038224 */ /* 0x000fe200078e0000 */
[----:B------:R-:W-:Y:S06]  /*0f50*/  @!P0 BRA `(.L_x_78) ;  /* 0x0000000000408947 */ /* 0x000fec0003800000 */
[----:B------:R-:W-:-:S13]  /*0f60*/  FSETP.GEU.FTZ.AND P0, PT, R0, RZ, PT ;  /* 0x000000ff0000720b */ /* 0x000fda0003f1e000 */
[----:B------:R-:W-:Y:S01]  /*0f70*/  @!P0 IMAD.MOV.U32 R3, RZ, RZ, 0x7fffffff ;  /* 0x7fffffffff038424 */ /* 0x000fe200078e00ff */
[----:B------:R-:W-:Y:S06]  /*0f80*/  @!P0 BRA `(.L_x_78) ;  /* 0x0000000000348947 */ /* 0x000fec0003800000 */
[----:B------:R-:W-:-:S13]  /*0f90*/  FSETP.GTU.FTZ.AND P0, PT, |R0|, +INF , PT ;  /* 0x7f8000000000780b */ /* 0x000fda0003f1c200 */
[----:B------:R-:W-:Y:S01]  /*0fa0*/  @P0 FADD.FTZ R3, R0, 1 ;  /* 0x3f80000000030421 */ /* 0x000fe20000010000 */
[----:B------:R-:W-:Y:S06]  /*0fb0*/  @P0 BRA `(.L_x_78) ;  /* 0x0000000000280947 */ /* 0x000fec0003800000 */
[----:B------:R-:W-:-:S13]  /*0fc0*/  FSETP.NEU.FTZ.AND P0, PT, |R0|, +INF , PT ;  /* 0x7f8000000000780b */ /* 0x000fda0003f1d200 */
[----:B------:R-:W-:-:S04]  /*0fd0*/  @P0 FFMA R8, R0, 1.84467440737095516160e+19, RZ ;  /* 0x5f80000000080823 */ /* 0x000fc800000000ff */
[----:B------:R-:W0:Y:S02]  /*0fe0*/  @P0 MUFU.RSQ R3, R8 ;  /* 0x0000000800030308 */ /* 0x000e240000001400 */
[----:B0-----:R-:W-:Y:S01]  /*0ff0*/  @P0 FMUL.FTZ R9, R8, R3 ;  /* 0x0000000308090220 */ /* 0x001fe20000410000 */
[----:B------:R-:W-:Y:S01]  /*1000*/  @P0 FMUL.FTZ R11, R3, 0.5 ;  /* 0x3f000000030b0820 */ /* 0x000fe20000410000 */
[----:B------:R-:W-:Y:S02]  /*1010*/  @!P0 IMAD.MOV.U32 R3, RZ, RZ, R0 ;  /* 0x000000ffff038224 */ /* 0x000fe400078e0000 */
[----:B------:R-:W-:-:S04]  /*1020*/  @P0 FADD.FTZ R10, -R9, -RZ ;  /* 0x800000ff090a0221 */ /* 0x000fc80000010100 */
[----:B------:R-:W-:-:S04]  /*1030*/  @P0 FFMA R10, R9, R10, R8 ;  /* 0x0000000a090a0223 */ /* 0x000fc80000000008 */
[----:B------:R-:W-:-:S04]  /*1040*/  @P0 FFMA R10, R10, R11, R9 ;  /* 0x0000000b0a0a0223 */ /* 0x000fc80000000009 */
[----:B------:R-:W-:-:S07]  /*1050*/  @P0 FMUL.FTZ R3, R10, 2.3283064365386962891e-10 ;  /* 0x2f8000000a030820 */ /* 0x000fce0000410000 */
.L_x_78:
[----:B------:R-:W-:Y:S02]  /*1060*/  IMAD.MOV.U32 R8, RZ, RZ, R12 ;  /* 0x000000ffff087224 */ /* 0x000fe400078e000c */
[----:B------:R-:W-:-:S04]  /*1070*/  IMAD.MOV.U32 R9, RZ, RZ, 0x0 ;  /* 0x00000000ff097424 */ /* 0x000fc800078e00ff */
[----:B------:R-:W-:Y:S05]  /*1080*/  RET.REL.NODEC R8 `(_Z8distancePKiPfPKf) ;  /* 0xffffffec08dc7950 */ /* 0x000fea0003c3ffff */
        .type           $_Z8distancePKiPfPKf$__internal_accurate_pow,@function
        .size           $_Z8distancePKiPfPKf$__internal_accurate_pow,(.L_x_84 - $_Z8distancePKiPfPKf$__internal_accurate_pow)
$_Z8distancePKiPfPKf$__internal_accurate_pow:
[----:B------:R-:W-:Y:S01]  /*1090*/  ISETP.GT.U32.AND P0, PT, R23, 0xfffff, PT ;  /* 0x000fffff1700780c */ /* 0x000fe20003f04070 */
[----:B------:R-:W-:Y:S01]  /*10a0*/  IMAD.MOV.U32 R12, RZ, RZ, R23 ;  /* 0x000000ffff0c7224 */ /* 0x000fe200078e0017 */
[----:B------:R-:W-:Y:S01]  /*10b0*/  UMOV UR6, 0x7d2cafe2 ;  /* 0x7d2cafe200067882 */ /* 0x000fe20000000000 */
[----:B------:R-:W-:Y:S01]  /*10c0*/  IMAD.MOV.U32 R16, RZ, RZ, 0x41ad3b5a ;  /* 0x41ad3b5aff107424 */ /* 0x000fe200078e00ff */
[----:B------:R-:W-:Y:S01]  /*10d0*/  UMOV UR7, 0x3eb0f5ff ;  /* 0x3eb0f5ff00077882 */ /* 0x000fe20000000000 */
[----:B------:R-:W-:Y:S01]  /*10e0*/  IMAD.MOV.U32 R17, RZ, RZ, 0x3ed0f5d2 ;  /* 0x3ed0f5d2ff117424 */ /* 0x000fe200078e00ff */
[----:B------:R-:W-:Y:S01]  /*10f0*/  UMOV UR8, 0x3b39803f ;  /* 0x3b39803f00087882 */ /* 0x000fe20000000000 */
[----:B------:R-:W-:-:S06]  /*1100*/  UMOV UR9, 0x3c7abc9e ;  /* 0x3c7abc9e00097882 */ /* 0x000fcc0000000000 */
[----:B------:R-:W-:-:S10]  /*1110*/  @!P0 DMUL R10, R22, 1.80143985094819840000e+16 ;  /* 0x43500000160a8828 */ /* 0x000fd40000000000 */
[----:B------:R-:W-:Y:S02]  /*1120*/  @!P0 IMAD.MOV.U32 R12, RZ, RZ, R11 ;  /* 0x000000ffff0c8224 */ /* 0x000fe400078e000b */
[----:B------:R-:W-:-:S03]  /*1130*/  @!P0 IMAD.MOV.U32 R22, RZ, RZ, R10 ;  /* 0x000000ffff168224 */ /* 0x000fc600078e000a */
[----:B------:R-:W-:Y:S01]  /*1140*/  LOP3.LUT R13, R12, 0x800fffff, RZ, 0xc0, !PT ;  /* 0x800fffff0c0d7812 */ /* 0x000fe200078ec0ff */
[----:B------:R-:W-:Y:S02]  /*1150*/  IMAD.MOV.U32 R14, RZ, RZ, R22 ;  /* 0x000000ffff0e7224 */ /* 0x000fe400078e0016 */
[----:B------:R-:W-:Y:S01]  /*1160*/  IMAD.MOV.U32 R12, RZ, RZ, RZ ;  /* 0x000000ffff0c7224 */ /* 0x000fe200078e00ff */
[----:B------:R-:W-:-:S04]  /*1170*/  LOP3.LUT R13, R13, 0x3ff00000, RZ, 0xfc, !PT ;  /* 0x3ff000000d0d7812 */ /* 0x000fc800078efcff */
[----:B------:R-:W-:Y:S01]  /*1180*/  ISETP.GE.U32.AND P1, PT, R13, 0x3ff6a09f, PT ;  /* 0x3ff6a09f0d00780c */ /* 0x000fe20003f26070 */
[----:B------:R-:W-:-:S12]  /*1190*/  IMAD.MOV.U32 R15, RZ, RZ, R13 ;  /* 0x000000ffff0f7224 */ /* 0x000fd800078e000d */
[----:B------:R-:W-:-:S04]  /*11a0*/  @P1 VIADD R10, R15, 0xfff00000 ;  /* 0xfff000000f0a1836 */ /* 0x000fc80000000000 */
[----:B------:R-:W-:Y:S01]  /*11b0*/  @P1 IMAD.MOV.U32 R15, RZ, RZ, R10 ;  /* 0x000000ffff0f1224 */ /* 0x000fe200078e000a */
[----:B------:R-:W-:Y:S02]  /*11c0*/  SHF.R.U32.HI R10, RZ, 0x14, R23 ;  /* 0x00000014ff0a7819 */ /* 0x000fe40000011617 */
[----:B------:R-:W-:-:S03]  /*11d0*/  @!P0 LEA.HI R10, R11, 0xffffffca, RZ, 0xc ;  /* 0xffffffca0b0a8811 */ /* 0x000fc600078f60ff */
[C---:B------:R-:W-:Y:S02]  /*11e0*/  DADD R20, R14.reuse, 1 ;  /* 0x3ff000000e147429 */ /* 0x040fe40000000000 */
[----:B------:R-:W-:Y:S01]  /*11f0*/  DADD R14, R14, -1 ;  /* 0xbff000000e0e7429 */ /* 0x000fe20000000000 */
[C---:B------:R-:W-:Y:S02]  /*1200*/  VIADD R11, R10.reuse, 0xfffffc01 ;  /* 0xfffffc010a0b7836 */ /* 0x040fe40000000000 */
[----:B------:R-:W-:Y:S01]  /*1210*/  @P1 VIADD R11, R10, 0xfffffc02 ;  /* 0xfffffc020a0b1836 */ /* 0x000fe20000000000 */
[----:B------:R-:W0:Y:S02]  /*1220*/  MUFU.RCP64H R13, R21 ;  /* 0x00000015000d7308 */ /* 0x000e240000001800 */
[----:B0-----:R-:W-:-:S08]  /*1230*/  DFMA R18, -R20, R12, 1 ;  /* 0x3ff000001412742b */ /* 0x001fd0000000010c */
[----:B------:R-:W-:-:S08]  /*1240*/  DFMA R18, R18, R18, R18 ;  /* 0x000000121212722b */ /* 0x000fd00000000012 */
[----:B------:R-:W-:-:S08]  /*1250*/  DFMA R18, R12, R18, R12 ;  /* 0x000000120c12722b */ /* 0x000fd0000000000c */
[----:B------:R-:W-:-:S08]  /*1260*/  DMUL R12, R14, R18 ;  /* 0x000000120e0c7228 */ /* 0x000fd00000000000 */
[----:B------:R-:W-:-:S08]  /*1270*/  DFMA R12, R14, R18, R12 ;  /* 0x000000120e0c722b */ /* 0x000fd0000000000c */
[----:B------:R-:W-:-:S08]  /*1280*/  DMUL R26, R12, R12 ;  /* 0x0000000c0c1a7228 */ /* 0x000fd00000000000 */
[----:B------:R-:W-:Y:S01]  /*1290*/  DFMA R16, R26, UR6, R16 ;  /* 0x000000061a107c2b */ /* 0x000fe20008000010 */
[----:B------:R-:W-:Y:S01]  /*12a0*/  UMOV UR6, 0x75488a3f ;  /* 0x75488a3f00067882 */ /* 0x000fe20000000000 */
[----:B------:R-:W-:-:S06]  /*12b0*/  UMOV UR7, 0x3ef3b20a ;  /* 0x3ef3b20a00077882 */ /* 0x000fcc0000000000 */
[----:B------:R-:W-:Y:S01]  /*12c0*/  DFMA R24, R26, R16, UR6 ;  /* 0x000000061a187e2b */ /* 0x000fe20008000010 */
[----:B------:R-:W-:Y:S01]  /*12d0*/  UMOV UR6, 0xe4faecd5 ;  /* 0xe4faecd500067882 */ /* 0x000fe20000000000 */
[----:B------:R-:W-:Y:S01]  /*12e0*/  UMOV UR7, 0x3f1745cd ;  /* 0x3f1745cd00077882 */ /* 0x000fe20000000000 */
[----:B------:R-:W-:-:S05]  /*12f0*/  DADD R16, R14, -R12 ;  /* 0x000000000e107229 */ /* 0x000fca000000080c */
[----:B------:R-:W-:Y:S01]  /*1300*/  DFMA R24, R26, R24, UR6 ;  /* 0x000000061a187e2b */ /* 0x000fe20008000018 */
[----:B------:R-:W-:Y:S01]  /*1310*/  UMOV UR6, 0x258a578b ;  /* 0x258a578b00067882 */ /* 0x000fe20000000000 */
[----:B------:R-:W-:Y:S01]  /*1320*/  UMOV UR7, 0x3f3c71c7 ;  /* 0x3f3c71c700077882 */ /* 0x000fe20000000000 */
[----:B------:R-:W-:-:S05]  /*1330*/  DADD R16, R16, R16 ;  /* 0x0000000010107229 */ /* 0x000fca0000000010 */
[----:B------:R-:W-:Y:S01]  /*1340*/  DFMA R24, R26, R24, UR6 ;  /* 0x000000061a187e2b */ /* 0x000fe20008000018 */
[----:B------:R-:W-:Y:S01]  /*1350*/  UMOV UR6, 0x9242b910 ;  /* 0x9242b91000067882 */ /* 0x000fe20000000000 */
[----:B------:R-:W-:Y:S01]  /*1360*/  UMOV UR7, 0x3f624924 ;  /* 0x3f62492400077882 */ /* 0x000fe20000000000 */
[----:B------:R-:W-:-:S05]  /*1370*/  DFMA R16, R14, -R12, R16 ;  /* 0x8000000c0e10722b */ /* 0x000fca0000000010 */
[----:B------:R-:W-:Y:S01]  /*1380*/  DFMA R24, R26, R24, UR6 ;  /* 0x000000061a187e2b */ /* 0x000fe20008000018 */
[----:B------:R-:W-:Y:S01]  /*1390*/  UMOV UR6, 0x99999dfb ;  /* 0x99999dfb00067882 */ /* 0x000fe20000000000 */
[----:B------:R-:W-:Y:S01]  /*13a0*/  UMOV UR7, 0x3f899999 ;  /* 0x3f89999900077882 */ /* 0x000fe20000000000 */
[----:B------:R-:W-:Y:S02]  /*13b0*/  DMUL R16, R18, R16 ;  /* 0x0000001012107228 */ /* 0x000fe40000000000 */
[----:B------:R-:W-:-:S03]  /*13c0*/  DMUL R18, R12, R12 ;  /* 0x0000000c0c127228 */ /* 0x000fc60000000000 */
[----:B------:R-:W-:Y:S01]  /*13d0*/  DFMA R24, R26, R24, UR6 ;  /* 0x000000061a187e2b */ /* 0x000fe20008000018 */
[----:B------:R-:W-:Y:S01]  /*13e0*/  UMOV UR6, 0x55555555 ;  /* 0x5555555500067882 */ /* 0x000fe20000000000 */
[----:B------:R-:W-:-:S03]  /*13f0*/  UMOV UR7, 0x3fb55555 ;  /* 0x3fb5555500077882 */ /* 0x000fc60000000000 */
[----:B------:R-:W-:-:S03]  /*1400*/  DFMA R22, R12, R12, -R18 ;  /* 0x0000000c0c16722b */ /* 0x000fc60000000812 */
[----:B------:R-:W-:-:S08]  /*1410*/  DFMA R14, R26, R24, UR6 ;  /* 0x000000061a0e7e2b */ /* 0x000fd00008000018 */
[----:B------:R-:W-:Y:S01]  /*1420*/  DADD R20, -R14, UR6 ;  /* 0x000000060e147e29 */ /* 0x000fe20008000100 */
[----:B------:R-:W-:Y:S01]  /*1430*/  UMOV UR6, 0xb9e7b0 ;  /* 0x00b9e7b000067882 */ /* 0x000fe20000000000 */
[----:B------:R-:W-:-:S06]  /*1440*/  UMOV UR7, 0x3c46a4cb ;  /* 0x3c46a4cb00077882 */ /* 0x000fcc0000000000 */
[----:B------:R-:W-:Y:S02]  /*1450*/  DFMA R20, R26, R24, R20 ;  /* 0x000000181a14722b */ /* 0x000fe40000000014 */
[----:B------:R-:W-:Y:S01]  /*1460*/  DMUL R26, R12, R18 ;  /* 0x000000120c1a7228 */ /* 0x000fe20000000000 */
[----:B------:R-:W-:Y:S02]  /*1470*/  VIADD R25, R17, 0x100000 ;  /* 0x0010000011197836 */ /* 0x000fe40000000000 */
[----:B------:R-:W-:-:S03]  /*1480*/  IMAD.MOV.U32 R24, RZ, RZ, R16 ;  /* 0x000000ffff187224 */ /* 0x000fc600078e0010 */
[----:B------:R-:W-:Y:S01]  /*1490*/  DADD R20, R20, -UR6 ;  /* 0x8000000614147e29 */ /* 0x000fe20008000000 */
[----:B------:R-:W-:Y:S01]  /*14a0*/  UMOV UR6, 0x80000000 ;  /* 0x8000000000067882 */ /* 0x000fe20000000000 */
[----:B------:R-:W-:Y:S01]  /*14b0*/  UMOV UR7, 0x43300000 ;  /* 0x4330000000077882 */ /* 0x000fe20000000000 */
[C---:B------:R-:W-:Y:S02]  /*14c0*/  DFMA R24, R12.reuse, R24, R22 ;  /* 0x000000180c18722b */ /* 0x040fe40000000016 */
[----:B------:R-:W-:-:S08]  /*14d0*/  DFMA R22, R12, R18, -R26 ;  /* 0x000000120c16722b */ /* 0x000fd0000000081a */
[----:B------:R-:W-:Y:S02]  /*14e0*/  DFMA R22, R16, R18, R22 ;  /* 0x000000121016722b */ /* 0x000fe40000000016 */
[----:B------:R-:W-:-:S06]  /*14f0*/  DADD R18, R14, R20 ;  /* 0x000000000e127229 */ /* 0x000fcc0000000014 */
[----:B------:R-:W-:Y:S02]  /*1500*/  DFMA R22, R12, R24, R22 ;  /* 0x000000180c16722b */ /* 0x000fe40000000016 */
[----:B------:R-:W-:Y:S02]  /*1510*/  DADD R24, R14, -R18 ;  /* 0x000000000e187229 */ /* 0x000fe40000000812 */
[----:B------:R-:W-:-:S06]  /*1520*/  DMUL R14, R18, R26 ;  /* 0x0000001a120e7228 */ /* 0x000fcc0000000000 */
[----:B------:R-:W-:Y:S02]  /*1530*/  DADD R24, R20, R24 ;  /* 0x0000000014187229 */ /* 0x000fe40000000018 */
[----:B------:R-:W-:-:S08]  /*1540*/  DFMA R20, R18, R26, -R14 ;  /* 0x0000001a1214722b */ /* 0x000fd0000000080e */
[----:B------:R-:W-:-:S08]  /*1550*/  DFMA R20, R18, R22, R20 ;  /* 0x000000161214722b */ /* 0x000fd00000000014 */
[----:B------:R-:W-:-:S08]  /*1560*/  DFMA R24, R24, R26, R20 ;  /* 0x0000001a1818722b */ /* 0x000fd00000000014 */
[----:B------:R-:W-:-:S08]  /*1570*/  DADD R20, R14, R24 ;  /* 0x000000000e147229 */ /* 0x000fd00000000018 */
[--C-:B------:R-:W-:Y:S02]  /*1580*/  DADD R18, R12, R20.reuse ;  /* 0x000000000c127229 */ /* 0x100fe40000000014 */
[----:B------:R-:W-:-:S06]  /*1590*/  DADD R14, R14, -R20 ;  /* 0x000000000e0e7229 */ /* 0x000fcc0000000814 */
[----:B------:R-:W-:Y:S02]  /*15a0*/  DADD R12, R12, -R18 ;  /* 0x000000000c0c7229 */ /* 0x000fe40000000812 */
[----:B------:R-:W-:-:S06]  /*15b0*/  DADD R14, R24, R14 ;  /* 0x00000000180e7229 */ /* 0x000fcc000000000e */
[----:B------:R-:W-:-:S08]  /*15c0*/  DADD R12, R20, R12 ;  /* 0x00000000140c7229 */ /* 0x000fd0000000000c */
[----:B------:R-:W-:Y:S01]  /*15d0*/  DADD R14, R14, R12 ;  /* 0x000000000e0e7229 */ /* 0x000fe2000000000c */
[----:B------:R-:W-:Y:S01]  /*15e0*/  LOP3.LUT R12, R11, 0x80000000, RZ, 0x3c, !PT ;  /* 0x800000000b0c7812 */ /* 0x000fe200078e3cff */
[----:B------:R-:W-:-:S06]  /*15f0*/  IMAD.MOV.U32 R13, RZ, RZ, 0x43300000 ;  /* 0x43300000ff0d7424 */ /* 0x000fcc00078e00ff */
[----:B------:R-:W-:Y:S02]  /*1600*/  DADD R16, R16, R14 ;  /* 0x0000000010107229 */ /* 0x000fe4000000000e */
[----:B------:R-:W-:Y:S01]  /*1610*/  DADD R12, R12, -UR6 ;  /* 0x800000060c0c7e29 */ /* 0x000fe20008000000 */
[----:B------:R-:W-:Y:S01]  /*1620*/  UMOV UR6, 0xfefa39ef ;  /* 0xfefa39ef00067882 */ /* 0x000fe20000000000 */
[----:B------:R-:W-:-:S04]  /*1630*/  UMOV UR7, 0x3fe62e42 ;  /* 0x3fe62e4200077882 */ /* 0x000fc80000000000 */
[----:B------:R-:W-:-:S08]  /*1640*/  DADD R14, R18, R16 ;  /* 0x00000000120e7229 */ /* 0x000fd00000000010 */
[--C-:B------:R-:W-:Y:S02]  /*1650*/  DFMA R10, R12, UR6, R14.reuse ;  /* 0x000000060c0a7c2b */ /* 0x100fe4000800000e */
[----:B------:R-:W-:-:S06]  /*1660*/  DADD R20, R18, -R14 ;  /* 0x0000000012147229 */ /* 0x000fcc000000080e */
[----:B------:R-:W-:Y:S02]  /*1670*/  DFMA R18, R12, -UR6, R10 ;  /* 0x800000060c127c2b */ /* 0x000fe4000800000a */
[----:B------:R-:W-:-:S06]  /*1680*/  DADD R20, R16, R20 ;  /* 0x0000000010147229 */ /* 0x000fcc0000000014 */
[----:B------:R-:W-:-:S08]  /*1690*/  DADD R18, -R14, R18 ;  /* 0x000000000e127229 */ /* 0x000fd00000000112 */
[----:B------:R-:W-:Y:S01]  /*16a0*/  DADD R14, R20, -R18 ;  /* 0x00000000140e7229 */ /* 0x000fe20000000812 */
[----:B------:R-:W-:Y:S02]  /*16b0*/  IMAD.MOV.U32 R18, RZ, RZ, 0x652b82fe ;  /* 0x652b82feff127424 */ /* 0x000fe400078e00ff */
[----:B------:R-:W-:-:S05]  /*16c0*/  IMAD.MOV.U32 R19, RZ, RZ, 0x3ff71547 ;  /* 0x3ff71547ff137424 */ /* 0x000fca00078e00ff */
[----:B------:R-:W-:-:S08]  /*16d0*/  DFMA R14, R12, UR8, R14 ;  /* 0x000000080c0e7c2b */ /* 0x000fd0000800000e */
[----:B------:R-:W-:-:S08]  /*16e0*/  DADD R12, R10, R14 ;  /* 0x000000000a0c7229 */ /* 0x000fd0000000000e */
[----:B------:R-:W-:Y:S02]  /*16f0*/  DADD R16, R10, -R12 ;  /* 0x000000000a107229 */ /* 0x000fe4000000080c */
[----:B------:R-:W-:-:S06]  /*1700*/  DMUL R10, R12, 2 ;  /* 0x400000000c0a7828 */ /* 0x000fcc0000000000 */
[----:B------:R-:W-:Y:S02]  /*1710*/  DADD R14, R14, R16 ;  /* 0x000000000e0e7229 */ /* 0x000fe40000000010 */
[----:B------:R-:W-:-:S08]  /*1720*/  DFMA R12, R12, 2, -R10 ;  /* 0x400000000c0c782b */ /* 0x000fd0000000080a */
[----:B------:R-:W-:-:S08]  /*1730*/  DFMA R14, R14, 2, R12 ;  /* 0x400000000e0e782b */ /* 0x000fd0000000000c */
[----:B------:R-:W-:-:S08]  /*1740*/  DADD R20, R10, R14 ;  /* 0x000000000a147229 */ /* 0x000fd0000000000e */
[----:B------:R-:W-:Y:S02]  /*1750*/  DFMA R18, R20, R18, 6.75539944105574400000e+15 ;  /* 0x433800001412742b */ /* 0x000fe40000000012 */
[----:B------:R-:W-:Y:S01]  /*1760*/  FSETP.GEU.AND P0, PT, |R21|, 4.1917929649353027344, PT ;  /* 0x4086232b1500780b */ /* 0x000fe20003f0e200 */
[----:B------:R-:W-:-:S05]  /*1770*/  DADD R10, R10, -R20 ;  /* 0x000000000a0a7229 */ /* 0x000fca0000000814 */
[----:B------:R-:W-:-:S03]  /*1780*/  DADD R12, R18, -6.75539944105574400000e+15 ;  /* 0xc3380000120c7429 */ /* 0x000fc60000000000 */
[----:B------:R-:W-:-:S05]  /*1790*/  DADD R14, R14, R10 ;  /* 0x000000000e0e7229 */ /* 0x000fca000000000a */
[----:B------:R-:W-:Y:S01]  /*17a0*/  DFMA R16, R12, -UR6, R20 ;  /* 0x800000060c107c2b */ /* 0x000fe20008000014 */
[----:B------:R-:W-:Y:S01]  /*17b0*/  UMOV UR6, 0x3b39803f ;  /* 0x3b39803f00067882 */ /* 0x000fe20000000000 */
[----:B------:R-:W-:-:S06]  /*17c0*/  UMOV UR7, 0x3c7abc9e ;  /* 0x3c7abc9e00077882 */ /* 0x000fcc0000000000 */
[----:B------:R-:W-:Y:S01]  /*17d0*/  DFMA R16, R12, -UR6, R16 ;  /* 0x800000060c107c2b */ /* 0x000fe20008000010 */
[----:B------:R-:W-:Y:S01]  /*17e0*/  UMOV UR6, 0x69ce2bdf ;  /* 0x69ce2bdf00067882 */ /* 0x000fe20000000000 */
[----:B------:R-:W-:Y:S01]  /*17f0*/  IMAD.MOV.U32 R12, RZ, RZ, -0x35dec16 ;  /* 0xfca213eaff0c7424 */ /* 0x000fe200078e00ff */
[----:B------:R-:W-:Y:S01]  /*1800*/  UMOV UR7, 0x3e5ade15 ;  /* 0x3e5ade1500077882 */ /* 0x000fe20000000000 */
[----:B------:R-:W-:-:S06]  /*1810*/  IMAD.MOV.U32 R13, RZ, RZ, 0x3e928af3 ;  /* 0x3e928af3ff0d7424 */ /* 0x000fcc00078e00ff */
[----:B------:R-:W-:Y:S01]  /*1820*/  DFMA R12, R16, UR6, R12 ;  /* 0x00000006100c7c2b */ /* 0x000fe2000800000c */
[----:B------:R-:W-:Y:S01]  /*1830*/  UMOV UR6, 0x62401315 ;  /* 0x6240131500067882 */ /* 0x000fe20000000000 */
[----:B------:R-:W-:-:S06]  /*1840*/  UMOV UR7, 0x3ec71dee ;  /* 0x3ec71dee00077882 */ /* 0x000fcc0000000000 */
[----:B------:R-:W-:Y:S01]  /*1850*/  DFMA R12, R16, R12, UR6 ;  /* 0x00000006100c7e2b */ /* 0x000fe2000800000c */
        /* <DEDUP_REMOVED lines=20> */
[----:B------:R-:W-:-:S08]  /*19a0*/  DFMA R12, R16, R12, UR6 ;  /* 0x00000006100c7e2b */ /* 0x000fd0000800000c */
[----:B------:R-:W-:-:S08]  /*19b0*/  DFMA R12, R16, R12, 1 ;  /* 0x3ff00000100c742b */ /* 0x000fd0000000000c */
[----:B------:R-:W-:-:S10]  /*19c0*/  DFMA R12, R16, R12, 1 ;  /* 0x3ff00000100c742b */ /* 0x000fd4000000000c */
[----:B------:R-:W-:Y:S02]  /*19d0*/  IMAD R17, R18, 0x100000, R13 ;  /* 0x0010000012117824 */ /* 0x000fe400078e020d */
[----:B------:R-:W-:Y:S01]  /*19e0*/  IMAD.MOV.U32 R16, RZ, RZ, R12 ;  /* 0x000000ffff107224 */ /* 0x000fe200078e000c */
[----:B------:R-:W-:Y:S06]  /*19f0*/  @!P0 BRA `(.L_x_79) ;  /* 0x0000000000308947 */ /* 0x000fec0003800000 */
[----:B------:R-:W-:Y:S01]  /*1a00*/  FSETP.GEU.AND P1, PT, |R21|, 4.2275390625, PT ;  /* 0x408748001500780b */ /* 0x000fe20003f2e200 */
[C---:B------:R-:W-:Y:S02]  /*1a10*/  DADD R16, R20.reuse, +INF ;  /* 0x7ff0000014107429 */ /* 0x040fe40000000000 */
[----:B------:R-:W-:-:S08]  /*1a20*/  DSETP.GEU.AND P0, PT, R20, RZ, PT ;  /* 0x000000ff1400722a */ /* 0x000fd00003f0e000 */
[----:B------:R-:W-:Y:S02]  /*1a30*/  FSEL R16, R16, RZ, P0 ;  /* 0x000000ff10107208 */ /* 0x000fe40000000000 */
[----:B------:R-:W-:Y:S02]  /*1a40*/  @!P1 LEA.HI R10, R18, R18, RZ, 0x1 ;  /* 0x00000012120a9211 */ /* 0x000fe400078f08ff */
[----:B------:R-:W-:Y:S02]  /*1a50*/  FSEL R17, R17, RZ, P0 ;  /* 0x000000ff11117208 */ /* 0x000fe40000000000 */
[----:B------:R-:W-:-:S05]  /*1a60*/  @!P1 SHF.R.S32.HI R10, RZ, 0x1, R10 ;  /* 0x00000001ff0a9819 */ /* 0x000fca000001140a */
[----:B------:R-:W-:Y:S02]  /*1a70*/  @!P1 IMAD.IADD R11, R18, 0x1, -R10 ;  /* 0x00000001120b9824 */ /* 0x000fe400078e0a0a */
[----:B------:R-:W-:Y:S02]  /*1a80*/  @!P1 IMAD R13, R10, 0x100000, R13 ;  /* 0x001000000a0d9824 */ /* 0x000fe400078e020d */
[----:B------:R-:W-:Y:S01]  /*1a90*/  @!P1 IMAD.MOV.U32 R10, RZ, RZ, RZ ;  /* 0x000000ffff0a9224 */ /* 0x000fe200078e00ff */
[----:B------:R-:W-:-:S06]  /*1aa0*/  @!P1 LEA R11, R11, 0x3ff00000, 0x14 ;  /* 0x3ff000000b0b9811 */ /* 0x000fcc00078ea0ff */
[----:B------:R-:W-:-:S11]  /*1ab0*/  @!P1 DMUL R16, R12, R10 ;  /* 0x0000000a0c109228 */ /* 0x000fd60000000000 */
.L_x_79:
[----:B------:R-:W-:Y:S01]  /*1ac0*/  DFMA R14, R14, R16, R16 ;  /* 0x000000100e0e722b */ /* 0x000fe20000000010 */
[----:B------:R-:W-:Y:S01]  /*1ad0*/  IMAD.MOV.U32 R12, RZ, RZ, R0 ;  /* 0x000000ffff0c7224 */ /* 0x000fe200078e0000 */
[----:B------:R-:W-:Y:S01]  /*1ae0*/  DSETP.NEU.AND P0, PT, |R16|, +INF , PT ;  /* 0x7ff000001000742a */ /* 0x000fe20003f0d200 */
[----:B------:R-:W-:-:S07]  /*1af0*/  IMAD.MOV.U32 R13, RZ, RZ, 0x0 ;  /* 0x00000000ff0d7424 */ /* 0x000fce00078e00ff */
[----:B------:R-:W-:Y:S02]  /*1b00*/  FSEL R11, R16, R14, !P0 ;  /* 0x0000000e100b7208 */ /* 0x000fe40004000000 */
[----:B------:R-:W-:Y:S01]  /*1b10*/  FSEL R10, R17, R15, !P0 ;  /* 0x0000000f110a7208 */ /* 0x000fe20004000000 */
[----:B------:R-:W-:Y:S06]  /*1b20*/  RET.REL.NODEC R12 `(_Z8distancePKiPfPKf) ;  /* 0xffffffe40c347950 */ /* 0x000fec0003c3ffff */
.L_x_80:
        /* <DEDUP_REMOVED lines=13> */
.L_x_84:


//--------------------- .nv.shared._Z21distances_calculationPKiPKfPfS3_ --------------------------
	.section	.nv.shared._Z21distances_calculationPKiPKfPfS3_,"aw",@nobits
	.sectionflags	@""
	.align	16
	.zero		1024


//--------------------- .nv.shared.reserved.0     --------------------------
	.section	.nv.shared.reserved.0,"aw",@nobits
	.weak		__nv_reservedSMEM_offset_0_alias
	.size		__nv_reservedSMEM_offset_0_alias, 0, 64
	.other		__nv_reservedSMEM_offset_0_alias,@"STO_CUDA_RESERVED_SHARED STV_DEFAULT"
__nv_reservedSMEM_offset_0_alias:
	.zero		0
	.zero		64


//--------------------- .nv.shared._Z14move_centroidsPfS_S_ --------------------------
	.section	.nv.shared._Z14move_centroidsPfS_S_,"aw",@nobits
	.sectionflags	@""
	.align	16
	.zero		1024


//--------------------- .nv.shared._Z12newCentroidsPKiS0_Pf --------------------------
	.section	.nv.shared._Z12newCentroidsPKiS0_Pf,"aw",@nobits
	.sectionflags	@""
	.align	16
	.zero		1024


//--------------------- .nv.shared._Z6assignPKfPi --------------------------
	.section	.nv.shared._Z6assignPKfPi,"aw",@nobits
	.sectionflags	@""
	.align	16
	.zero		1024


//--------------------- .nv.shared._Z8distancePKiPfPKf --------------------------
	.section	.nv.shared._Z8distancePKiPfPKf,"aw",@nobits
	.sectionflags	@""
	.align	16
	.zero		1024


//--------------------- .nv.constant0._Z21distances_calculationPKiPKfPfS3_ --------------------------
	.section	.nv.constant0._Z21distances_calculationPKiPKfPfS3_,"a",@progbits
	.sectionflags	@""
	.align	4
.nv.constant0._Z21distances_calculationPKiPKfPfS3_:
	.zero		928


//--------------------- .nv.constant0._Z14move_centroidsPfS_S_ --------------------------
	.section	.nv.constant0._Z14move_centroidsPfS_S_,"a",@progbits
	.sectionflags	@""
	.align	4
.nv.constant0._Z14move_centroidsPfS_S_:
	.zero		920


//--------------------- .nv.constant0._Z12newCentroidsPKiS0_Pf --------------------------
	.section	.nv.constant0._Z12newCentroidsPKiS0_Pf,"a",@progbits
	.sectionflags	@""
	.align	4
.nv.constant0._Z12newCentroidsPKiS0_Pf:
	.zero		920


//--------------------- .nv.constant0._Z6assignPKfPi --------------------------
	.section	.nv.constant0._Z6assignPKfPi,"a",@progbits
	.sectionflags	@""
	.align	4
.nv.constant0._Z6assignPKfPi:
	.zero		912


//--------------------- .nv.constant0._Z8distancePKiPfPKf --------------------------
	.section	.nv.constant0._Z8distancePKiPfPKf,"a",@progbits
	.sectionflags	@""
	.align	4
.nv.constant0._Z8distancePKiPfPKf:
	.zero		920


//--------------------- SYMBOLS --------------------------

	.type		.nv.reservedSmem.offset0,@object
	.size		.nv.reservedSmem.offset0,0x4
	.type		.nv.reservedSmem.cap,@object
	.size		.nv.reservedSmem.cap,0x4
